	.target	sm_100a

	.elftype	@"ET_EXEC"


//--------------------- .note.nv.tkinfo           --------------------------
	.section	.note.nv.tkinfo,"",@"SHT_NOTE"
	.sectionflags	@"SHF_NOTE_NV_TKINFO"
	.tkinfo
        /*0018*/ 	.word	0x00000002
        /*0030*/ 	.string	""
        /*0030*/ 	.string	"ptxas"
        /*0030*/ 	.string	"Cuda compilation tools, release 13.0, V13.0.88"
        /*0030*/ 	.string	"Build cuda_13.0.r13.0/compiler.36424714_0"
        /*0030*/ 	.string	"-arch sm_100a -m 64 "



//--------------------- .note.nv.cuinfo           --------------------------
	.section	.note.nv.cuinfo,"",@"SHT_NOTE"
	.sectionflags	@"SHF_NOTE_NV_CUINFO"
        /*0018*/ 	.short	0x0002
        /*001a*/ 	.short	0x0064
        /*001c*/ 	.short	0x0082
	.zero		2


//--------------------- .nv.info                  --------------------------
	.section	.nv.info,"",@"SHT_CUDA_INFO"
	.align	4


	//----- nvinfo : EIATTR_REGCOUNT
	.align		4
        /*0000*/ 	.byte	0x04, 0x2f
        /*0002*/ 	.short	(.L_19 - .L_18)
	.align		4
.L_18:
        /*0004*/ 	.word	index@(_ZN7cutlass13device_kernelINS_4gemm6kernel13GemmUniversalIN4cute5tupleIJiiiiEEENS1_10collective13CollectiveMmaINS1_35MainloopSm100TmaUmmaWarpSpecializedILi8ELi2ELi4ENS5_IJNS4_1CILi2EEENSA_ILi4EEENSA_ILi1EEEEEEEENS5_IJNSA_ILi256EEENSA_ILi128EEENSA_ILi32EEEEEEfNS5_IJlSD_lEEEfSK_NS4_8TiledMMAINS4_8MMA_AtomIJNS4_23SM100_MMA_TF32_2x1SM_SSINS_10tfloat32_tESO_fLi256ELi128ELNS4_4UMMA5MajorE0ELSQ_0ELNSP_7ScaleInE0ELSR_0EEEEEENS4_6LayoutINS5_IJSD_SD_SD_EEENS5_IJNSA_ILi0EEESW_SW_EEEEENS5_IJNS4_10UnderscoreESZ_SZ_EEEEENS4_28SM100_TMA_2SM_LOAD_MULTICASTENS4_14ComposedLayoutINS4_7SwizzleILi3ELi4ELi3EEENS4_18smem_ptr_flag_bitsILi32EEENSU_INS5_IJNSA_ILi8EEESI_EEENS5_IJSI_SD_EEEEEEEvNS4_8identityENS4_18SM100_TMA_2SM_LOADES1C_vS1D_EENS_8epilogue10collective18CollectiveEpilogueINS1G_23Sm100TmaWarpSpecializedILi4ELi2ELi16ELb1ELb0EEEJNS5_IJSH_SH_SI_EEENS5_IJNSU_ISH_SD_EENSU_INSA_ILi16EEESD_EEEEEfSK_fSK_NS1G_6fusion15FusionCallbacksIS1K_NS1Q_17LinearCombinationIffffLNS_15FloatRoundStyleE2EEES1L_S1P_JEEENS4_5SM1004TMEM4LOAD26SM100_TMEM_LOAD_32dp32b16xENS4_13SM90_TMA_LOADENS13_INS14_ILi2ELi4ELi3EEES17_NSU_INS5_IJS18_S1N_EEENS5_IJS1N_SD_EEEEEEENS4_39AutoVectorizingCopyWithAssumedAlignmentILi128EEENS4_14SM90_TMA_STOREES25_S27_S27_EEEvvEEEEvNT_6ParamsE)
        /*0008*/ 	.word	0x00000050


	//----- nvinfo : EIATTR_FRAME_SIZE
	.align		4
.L_19:
        /*000c*/ 	.byte	0x04, 0x11
        /*000e*/ 	.short	(.L_21 - .L_20)
	.align		4
.L_20:
        /*0010*/ 	.word	index@($__internal_2_$__cuda_sm10x_tcgen05_guardrail_trap_unallocated_columns_being_dealloced)
        /*0014*/ 	.word	0x00000000


	//----- nvinfo : EIATTR_FRAME_SIZE
	.align		4
.L_21:
        /*0018*/ 	.byte	0x04, 0x11
        /*001a*/ 	.short	(.L_23 - .L_22)
	.align		4
.L_22:
        /*001c*/ 	.word	index@($__internal_1_$__cuda_sm10x_tcgen05_guardrail_trap_phase_invalid_during_alloc)
        /*0020*/ 	.word	0x00000000


	//----- nvinfo : EIATTR_FRAME_SIZE
	.align		4
.L_23:
        /*0024*/ 	.byte	0x04, 0x11
        /*0026*/ 	.short	(.L_25 - .L_24)
	.align		4
.L_24:
        /*0028*/ 	.word	index@($__internal_0_$__cuda_sm10x_tcgen05_guardrail_trap_col_being_dealloced_not_returned_by_alloc)
        /*002c*/ 	.word	0x00000000


	//----- nvinfo : EIATTR_FRAME_SIZE
	.align		4
.L_25:
        /*0030*/ 	.byte	0x04, 0x11
        /*0032*/ 	.short	(.L_27 - .L_26)
	.align		4
.L_26:
        /*0034*/ 	.word	index@(_ZN7cutlass13device_kernelINS_4gemm6kernel13GemmUniversalIN4cute5tupleIJiiiiEEENS1_10collective13CollectiveMmaINS1_35MainloopSm100TmaUmmaWarpSpecializedILi8ELi2ELi4ENS5_IJNS4_1CILi2EEENSA_ILi4EEENSA_ILi1EEEEEEEENS5_IJNSA_ILi256EEENSA_ILi128EEENSA_ILi32EEEEEEfNS5_IJlSD_lEEEfSK_NS4_8TiledMMAINS4_8MMA_AtomIJNS4_23SM100_MMA_TF32_2x1SM_SSINS_10tfloat32_tESO_fLi256ELi128ELNS4_4UMMA5MajorE0ELSQ_0ELNSP_7ScaleInE0ELSR_0EEEEEENS4_6LayoutINS5_IJSD_SD_SD_EEENS5_IJNSA_ILi0EEESW_SW_EEEEENS5_IJNS4_10UnderscoreESZ_SZ_EEEEENS4_28SM100_TMA_2SM_LOAD_MULTICASTENS4_14ComposedLayoutINS4_7SwizzleILi3ELi4ELi3EEENS4_18smem_ptr_flag_bitsILi32EEENSU_INS5_IJNSA_ILi8EEESI_EEENS5_IJSI_SD_EEEEEEEvNS4_8identityENS4_18SM100_TMA_2SM_LOADES1C_vS1D_EENS_8epilogue10collective18CollectiveEpilogueINS1G_23Sm100TmaWarpSpecializedILi4ELi2ELi16ELb1ELb0EEEJNS5_IJSH_SH_SI_EEENS5_IJNSU_ISH_SD_EENSU_INSA_ILi16EEESD_EEEEEfSK_fSK_NS1G_6fusion15FusionCallbacksIS1K_NS1Q_17LinearCombinationIffffLNS_15FloatRoundStyleE2EEES1L_S1P_JEEENS4_5SM1004TMEM4LOAD26SM100_TMEM_LOAD_32dp32b16xENS4_13SM90_TMA_LOADENS13_INS14_ILi2ELi4ELi3EEES17_NSU_INS5_IJS18_S1N_EEENS5_IJS1N_SD_EEEEEEENS4_39AutoVectorizingCopyWithAssumedAlignmentILi128EEENS4_14SM90_TMA_STOREES25_S27_S27_EEEvvEEEEvNT_6ParamsE)
        /*0038*/ 	.word	0x00000000


	//----- nvinfo : EIATTR_MIN_STACK_SIZE
	.align		4
.L_27:
        /*003c*/ 	.byte	0x04, 0x12
        /*003e*/ 	.short	(.L_29 - .L_28)
	.align		4
.L_28:
        /*0040*/ 	.word	index@(_ZN7cutlass13device_kernelINS_4gemm6kernel13GemmUniversalIN4cute5tupleIJiiiiEEENS1_10collective13CollectiveMmaINS1_35MainloopSm100TmaUmmaWarpSpecializedILi8ELi2ELi4ENS5_IJNS4_1CILi2EEENSA_ILi4EEENSA_ILi1EEEEEEEENS5_IJNSA_ILi256EEENSA_ILi128EEENSA_ILi32EEEEEEfNS5_IJlSD_lEEEfSK_NS4_8TiledMMAINS4_8MMA_AtomIJNS4_23SM100_MMA_TF32_2x1SM_SSINS_10tfloat32_tESO_fLi256ELi128ELNS4_4UMMA5MajorE0ELSQ_0ELNSP_7ScaleInE0ELSR_0EEEEEENS4_6LayoutINS5_IJSD_SD_SD_EEENS5_IJNSA_ILi0EEESW_SW_EEEEENS5_IJNS4_10UnderscoreESZ_SZ_EEEEENS4_28SM100_TMA_2SM_LOAD_MULTICASTENS4_14ComposedLayoutINS4_7SwizzleILi3ELi4ELi3EEENS4_18smem_ptr_flag_bitsILi32EEENSU_INS5_IJNSA_ILi8EEESI_EEENS5_IJSI_SD_EEEEEEEvNS4_8identityENS4_18SM100_TMA_2SM_LOADES1C_vS1D_EENS_8epilogue10collective18CollectiveEpilogueINS1G_23Sm100TmaWarpSpecializedILi4ELi2ELi16ELb1ELb0EEEJNS5_IJSH_SH_SI_EEENS5_IJNSU_ISH_SD_EENSU_INSA_ILi16EEESD_EEEEEfSK_fSK_NS1G_6fusion15FusionCallbacksIS1K_NS1Q_17LinearCombinationIffffLNS_15FloatRoundStyleE2EEES1L_S1P_JEEENS4_5SM1004TMEM4LOAD26SM100_TMEM_LOAD_32dp32b16xENS4_13SM90_TMA_LOADENS13_INS14_ILi2ELi4ELi3EEES17_NSU_INS5_IJS18_S1N_EEENS5_IJS1N_SD_EEEEEEENS4_39AutoVectorizingCopyWithAssumedAlignmentILi128EEENS4_14SM90_TMA_STOREES25_S27_S27_EEEvvEEEEvNT_6ParamsE)
        /*0044*/ 	.word	0x00000000
.L_29:


//--------------------- .nv.compat                --------------------------
	.section	.nv.compat,"",@"SHT_CUDA_COMPAT_INFO"
	.align	4
        /*0000*/ 	.byte	0x02, 0x09, 0x01, 0x00, 0x02, 0x02, 0x02, 0x00, 0x02, 0x05, 0x05, 0x00, 0x03, 0x07, 0x01, 0x01
        /*0010*/ 	.byte	0x02, 0x03, 0x01, 0x00, 0x02, 0x06, 0x01, 0x00, 0x04, 0x0b, 0x08, 0x00, 0x09, 0x00, 0x00, 0x00
        /*0020*/ 	.byte	0x00, 0x00, 0x00, 0x00


//--------------------- .nv.info._ZN7cutlass13device_kernelINS_4gemm6kernel13GemmUniversalIN4cute5tupleIJiiiiEEENS1_10collective13CollectiveMmaINS1_35MainloopSm100TmaUmmaWarpSpecializedILi8ELi2ELi4ENS5_IJNS4_1CILi2EEENSA_ILi4EEENSA_ILi1EEEEEEEENS5_IJNSA_ILi256EEENSA_ILi128EEENSA_ILi32EEEEEEfNS5_IJlSD_lEEEfSK_NS4_8TiledMMAINS4_8MMA_AtomIJNS4_23SM100_MMA_TF32_2x1SM_SSINS_10tfloat32_tESO_fLi256ELi128ELNS4_4UMMA5MajorE0ELSQ_0ELNSP_7ScaleInE0ELSR_0EEEEEENS4_6LayoutINS5_IJSD_SD_SD_EEENS5_IJNSA_ILi0EEESW_SW_EEEEENS5_IJNS4_10UnderscoreESZ_SZ_EEEEENS4_28SM100_TMA_2SM_LOAD_MULTICASTENS4_14ComposedLayoutINS4_7SwizzleILi3ELi4ELi3EEENS4_18smem_ptr_flag_bitsILi32EEENSU_INS5_IJNSA_ILi8EEESI_EEENS5_IJSI_SD_EEEEEEEvNS4_8identityENS4_18SM100_TMA_2SM_LOADES1C_vS1D_EENS_8epilogue10collective18CollectiveEpilogueINS1G_23Sm100TmaWarpSpecializedILi4ELi2ELi16ELb1ELb0EEEJNS5_IJSH_SH_SI_EEENS5_IJNSU_ISH_SD_EENSU_INSA_ILi16EEESD_EEEEEfSK_fSK_NS1G_6fusion15FusionCallbacksIS1K_NS1Q_17LinearCombinationIffffLNS_15FloatRoundStyleE2EEES1L_S1P_JEEENS4_5SM1004TMEM4LOAD26SM100_TMEM_LOAD_32dp32b16xENS4_13SM90_TMA_LOADENS13_INS14_ILi2ELi4ELi3EEES17_NSU_INS5_IJS18_S1N_EEENS5_IJS1N_SD_EEEEEEENS4_39AutoVectorizingCopyWithAssumedAlignmentILi128EEENS4_14SM90_TMA_STOREES25_S27_S27_EEEvvEEEEvNT_6ParamsE --------------------------
	.section	.nv.info._ZN7cutlass13device_kernelINS_4gemm6kernel13GemmUniversalIN4cute5tupleIJiiiiEEENS1_10collective13CollectiveMmaINS1_35MainloopSm100TmaUmmaWarpSpecializedILi8ELi2ELi4ENS5_IJNS4_1CILi2EEENSA_ILi4EEENSA_ILi1EEEEEEEENS5_IJNSA_ILi256EEENSA_ILi128EEENSA_ILi32EEEEEEfNS5_IJlSD_lEEEfSK_NS4_8TiledMMAINS4_8MMA_AtomIJNS4_23SM100_MMA_TF32_2x1SM_SSINS_10tfloat32_tESO_fLi256ELi128ELNS4_4UMMA5MajorE0ELSQ_0ELNSP_7ScaleInE0ELSR_0EEEEEENS4_6LayoutINS5_IJSD_SD_SD_EEENS5_IJNSA_ILi0EEESW_SW_EEEEENS5_IJNS4_10UnderscoreESZ_SZ_EEEEENS4_28SM100_TMA_2SM_LOAD_MULTICASTENS4_14ComposedLayoutINS4_7SwizzleILi3ELi4ELi3EEENS4_18smem_ptr_flag_bitsILi32EEENSU_INS5_IJNSA_ILi8EEESI_EEENS5_IJSI_SD_EEEEEEEvNS4_8identityENS4_18SM100_TMA_2SM_LOADES1C_vS1D_EENS_8epilogue10collective18CollectiveEpilogueINS1G_23Sm100TmaWarpSpecializedILi4ELi2ELi16ELb1ELb0EEEJNS5_IJSH_SH_SI_EEENS5_IJNSU_ISH_SD_EENSU_INSA_ILi16EEESD_EEEEEfSK_fSK_NS1G_6fusion15FusionCallbacksIS1K_NS1Q_17LinearCombinationIffffLNS_15FloatRoundStyleE2EEES1L_S1P_JEEENS4_5SM1004TMEM4LOAD26SM100_TMEM_LOAD_32dp32b16xENS4_13SM90_TMA_LOADENS13_INS14_ILi2ELi4ELi3EEES17_NSU_INS5_IJS18_S1N_EEENS5_IJS1N_SD_EEEEEEENS4_39AutoVectorizingCopyWithAssumedAlignmentILi128EEENS4_14SM90_TMA_STOREES25_S27_S27_EEEvvEEEEvNT_6ParamsE,"",@"SHT_CUDA_INFO"
	.sectionflags	@""
	.align	4


	//----- nvinfo : EIATTR_CUDA_API_VERSION
	.align		4
        /*0000*/ 	.byte	0x04, 0x37
        /*0002*/ 	.short	(.L_31 - .L_30)
.L_30:
        /*0004*/ 	.word	0x00000082


	//----- nvinfo : EIATTR_KPARAM_INFO
	.align		4
.L_31:
        /*0008*/ 	.byte	0x04, 0x17
        /*000a*/ 	.short	(.L_33 - .L_32)
.L_32:
        /*000c*/ 	.word	0x00000000
        /*0010*/ 	.short	0x0000
        /*0012*/ 	.short	0x0000
        /*0014*/ 	.byte	0x00, 0xf0, 0x01, 0x20


	//----- nvinfo : EIATTR_AT_ENTRY_FRAGMENTS
	.align		4
.L_33:
        /*0018*/ 	.byte	0x04, 0x4f
        /*001a*/ 	.short	(.L_35 - .L_34)


	//   ....[0]....
.L_34:
        /*001c*/ 	.word	0x00000007


	//----- nvinfo : EIATTR_RESERVED_SMEM_USED
	.align		4
.L_35:
        /*0020*/ 	.byte	0x01, 0x41
	.zero		2


	//----- nvinfo : EIATTR_SPARSE_MMA_MASK
	.align		4
        /*0024*/ 	.byte	0x03, 0x50
        /*0026*/ 	.short	0x0000


	//----- nvinfo : EIATTR_TCGEN05_2CTA_USED
	.align		4
        /*0028*/ 	.byte	0x01, 0x52
	.zero		2


	//----- nvinfo : EIATTR_MAXREG_COUNT
	.align		4
        /*002c*/ 	.byte	0x03, 0x1b
        /*002e*/ 	.short	0x00ff


	//----- nvinfo : EIATTR_NUM_BARRIERS
	.align		4
        /*0030*/ 	.byte	0x02, 0x4c
        /*0032*/ 	.byte	0x07
	.zero		1


	//----- nvinfo : EIATTR_EXTERNS
	.align		4
        /*0034*/ 	.byte	0x04, 0x0f
        /*0036*/ 	.short	(.L_37 - .L_36)


	//   ....[0]....
	.align		4
.L_36:
        /*0038*/ 	.word	index@(__assertfail)


	//----- nvinfo : EIATTR_MERCURY_ISA_VERSION
	.align		4
.L_37:
        /*003c*/ 	.byte	0x03, 0x5f
        /*003e*/ 	.short	0x0101


	//----- nvinfo : EIATTR_INT_WARP_WIDE_INSTR_OFFSETS
	.align		4
        /*0040*/ 	.byte	0x04, 0x31
        /*0042*/ 	.short	(.L_39 - .L_38)


	//   ....[0]....
.L_38:
        /*0044*/ 	.word	0x00000e50


	//   ....[1]....
        /*0048*/ 	.word	0x00000f00


	//   ....[2]....
        /*004c*/ 	.word	0x000046e0


	//   ....[3]....
        /*0050*/ 	.word	0x00004710


	//   ....[4]....
        /*0054*/ 	.word	0x00004730


	//   ....[5]....
        /*0058*/ 	.word	0x000052b0


	//   ....[6]....
        /*005c*/ 	.word	0x00005310


	//   ....[7]....
        /*0060*/ 	.word	0x000053f0


	//   ....[8]....
        /*0064*/ 	.word	0x00005460


	//   ....[9]....
        /*0068*/ 	.word	0x00005540


	//   ....[10]....
        /*006c*/ 	.word	0x000055b0


	//   ....[11]....
        /*0070*/ 	.word	0x000056a0


	//   ....[12]....
        /*0074*/ 	.word	0x00005710


	//   ....[13]....
        /*0078*/ 	.word	0x00005810


	//   ....[14]....
        /*007c*/ 	.word	0x00005890


	//   ....[15]....
        /*0080*/ 	.word	0x00005990


	//   ....[16]....
        /*0084*/ 	.word	0x00005a10


	//   ....[17]....
        /*0088*/ 	.word	0x00005b10


	//   ....[18]....
        /*008c*/ 	.word	0x00005b90


	//   ....[19]....
        /*0090*/ 	.word	0x00005c80


	//   ....[20]....
        /*0094*/ 	.word	0x00005d10


	//----- nvinfo : EIATTR_COOP_GROUP_MASK_REGIDS
	.align		4
.L_39:
        /*0098*/ 	.byte	0x04, 0x29
        /*009a*/ 	.short	(.L_41 - .L_40)


	//   ....[0]....
.L_40:
        /*009c*/ 	.word	0xffffffff


	//   ....[1]....
        /*00a0*/ 	.word	0xffffffff


	//   ....[2]....
        /*00a4*/ 	.word	0xffffffff


	//   ....[3]....
        /*00a8*/ 	.word	0xffffffff


	//   ....[4]....
        /*00ac*/ 	.word	0xffffffff


	//   ....[5]....
        /*00b0*/ 	.word	0xffffffff


	//   ....[6]....
        /*00b4*/ 	.word	0xffffffff


	//   ....[7]....
        /*00b8*/ 	.word	0xffffffff


	//   ....[8]....
        /*00bc*/ 	.word	0xffffffff


	//   ....[9]....
        /*00c0*/ 	.word	0xffffffff


	//   ....[10]....
        /*00c4*/ 	.word	0xffffffff


	//   ....[11]....
        /*00c8*/ 	.word	0xffffffff


	//   ....[12]....
        /*00cc*/ 	.word	0xffffffff


	//   ....[13]....
        /*00d0*/ 	.word	0xffffffff


	//----- nvinfo : EIATTR_COOP_GROUP_INSTR_OFFSETS
	.align		4
.L_41:
        /*00d4*/ 	.byte	0x04, 0x28
        /*00d6*/ 	.short	(.L_43 - .L_42)


	//   ....[0]....
.L_42:
        /*00d8*/ 	.word	0x000000b0


	//   ....[1]....
        /*00dc*/ 	.word	0x00000510


	//   ....[2]....
        /*00e0*/ 	.word	0x00000760


	//   ....[3]....
        /*00e4*/ 	.word	0x00000900


	//   ....[4]....
        /*00e8*/ 	.word	0x00000a00


	//   ....[5]....
        /*00ec*/ 	.word	0x00000b70


	//   ....[6]....
        /*00f0*/ 	.word	0x00000d10


	//   ....[7]....
        /*00f4*/ 	.word	0x00000f70


	//   ....[8]....
        /*00f8*/ 	.word	0x00002390


	//   ....[9]....
        /*00fc*/ 	.word	0x000034c0


	//   ....[10]....
        /*0100*/ 	.word	0x00003990


	//   ....[11]....
        /*0104*/ 	.word	0x000039c0


	//   ....[12]....
        /*0108*/ 	.word	0x000045e0


	//   ....[13]....
        /*010c*/ 	.word	0x000047f0


	//----- nvinfo : EIATTR_VRC_CTA_INIT_COUNT
	.align		4
.L_43:
        /*0110*/ 	.byte	0x02, 0x4a
        /*0112*/ 	.byte	0x80
	.zero		1


	//----- nvinfo : EIATTR_SYSCALL_OFFSETS
	.align		4
        /*0114*/ 	.byte	0x04, 0x46
        /*0116*/ 	.short	(.L_45 - .L_44)


	//   ....[0]....
.L_44:
        /*0118*/ 	.word	0x00006990


	//   ....[1]....
        /*011c*/ 	.word	0x00006a80


	//   ....[2]....
        /*0120*/ 	.word	0x000071d0


	//   ....[3]....
        /*0124*/ 	.word	0x00007950


	//   ....[4]....
        /*0128*/ 	.word	0x000080a0


	//   ....[5]....
        /*012c*/ 	.word	0x00008830


	//   ....[6]....
        /*0130*/ 	.word	0x00008fc0


	//   ....[7]....
        /*0134*/ 	.word	0x00009780


	//   ....[8]....
        /*0138*/ 	.word	0x00009f10


	//   ....[9]....
        /*013c*/ 	.word	0x0000a650


	//----- nvinfo : EIATTR_MBARRIER_INSTR_OFFSETS
	.align		4
.L_45:
        /*0140*/ 	.byte	0x04, 0x39
        /*0142*/ 	.short	(.L_47 - .L_46)


	//   ....[0]....
.L_46:
        /*0144*/ 	.word	0x00000650
        /*0148*/ 	.word	0x000000ff
        /*014c*/ 	.word	0x00000000
        /*0150*/ 	.short	0x0100
        /*0152*/ 	.byte	0x04
	.zero		1


	//   ....[1]....
        /*0154*/ 	.word	0x00000660
        /*0158*/ 	.word	0x000000ff
        /*015c*/ 	.word	0x00000040
        /*0160*/ 	.short	0x0100
        /*0162*/ 	.byte	0x04
	.zero		1


	//   ....[2]....
        /*0164*/ 	.word	0x00000670
        /*0168*/ 	.word	0x000000ff
        /*016c*/ 	.word	0x00000008
        /*0170*/ 	.short	0x0100
        /*0172*/ 	.byte	0x04
	.zero		1


	//   ....[3]....
        /*0174*/ 	.word	0x00000680
        /*0178*/ 	.word	0x000000ff
        /*017c*/ 	.word	0x00000048
        /*0180*/ 	.short	0x0100
        /*0182*/ 	.byte	0x04
	.zero		1


	//   ....[4]....
        /*0184*/ 	.word	0x00000690
        /*0188*/ 	.word	0x000000ff
        /*018c*/ 	.word	0x00000010
        /*0190*/ 	.short	0x0100
        /*0192*/ 	.byte	0x04
	.zero		1


	//   ....[5]....
        /*0194*/ 	.word	0x000006a0
        /*0198*/ 	.word	0x000000ff
        /*019c*/ 	.word	0x00000050
        /*01a0*/ 	.short	0x0100
        /*01a2*/ 	.byte	0x04
	.zero		1


	//   ....[6]....
        /*01a4*/ 	.word	0x000006b0
        /*01a8*/ 	.word	0x000000ff
        /*01ac*/ 	.word	0x00000018
        /*01b0*/ 	.short	0x0100
        /*01b2*/ 	.byte	0x04
	.zero		1


	//   ....[7]....
        /*01b4*/ 	.word	0x000006c0
        /*01b8*/ 	.word	0x000000ff
        /*01bc*/ 	.word	0x00000058
        /*01c0*/ 	.short	0x0100
        /*01c2*/ 	.byte	0x04
	.zero		1


	//   ....[8]....
        /*01c4*/ 	.word	0x000006d0
        /*01c8*/ 	.word	0x000000ff
        /*01cc*/ 	.word	0x00000020
        /*01d0*/ 	.short	0x0100
        /*01d2*/ 	.byte	0x04
	.zero		1


	//   ....[9]....
        /*01d4*/ 	.word	0x000006e0
        /*01d8*/ 	.word	0x000000ff
        /*01dc*/ 	.word	0x00000060
        /*01e0*/ 	.short	0x0100
        /*01e2*/ 	.byte	0x04
	.zero		1


	//   ....[10]....
        /*01e4*/ 	.word	0x000006f0
        /*01e8*/ 	.word	0x000000ff
        /*01ec*/ 	.word	0x00000028
        /*01f0*/ 	.short	0x0100
        /*01f2*/ 	.byte	0x04
	.zero		1


	//   ....[11]....
        /*01f4*/ 	.word	0x00000700
        /*01f8*/ 	.word	0x000000ff
        /*01fc*/ 	.word	0x00000068
        /*0200*/ 	.short	0x0100
        /*0202*/ 	.byte	0x04
	.zero		1


	//   ....[12]....
        /*0204*/ 	.word	0x00000710
        /*0208*/ 	.word	0x000000ff
        /*020c*/ 	.word	0x00000030
        /*0210*/ 	.short	0x0100
        /*0212*/ 	.byte	0x04
	.zero		1


	//   ....[13]....
        /*0214*/ 	.word	0x00000720
        /*0218*/ 	.word	0x000000ff
        /*021c*/ 	.word	0x00000070
        /*0220*/ 	.short	0x0100
        /*0222*/ 	.byte	0x04
	.zero		1


	//   ....[14]....
        /*0224*/ 	.word	0x00000730
        /*0228*/ 	.word	0x000000ff
        /*022c*/ 	.word	0x00000038
        /*0230*/ 	.short	0x0100
        /*0232*/ 	.byte	0x04
	.zero		1


	//   ....[15]....
        /*0234*/ 	.word	0x00000740
        /*0238*/ 	.word	0x000000ff
        /*023c*/ 	.word	0x00000078
        /*0240*/ 	.short	0x0100
        /*0242*/ 	.byte	0x04
	.zero		1


	//   ....[16]....
        /*0244*/ 	.word	0x00000870
        /*0248*/ 	.word	0x000000ff
        /*024c*/ 	.word	0x00000080
        /*0250*/ 	.short	0x0100
        /*0252*/ 	.byte	0x04
	.zero		1


	//   ....[17]....
        /*0254*/ 	.word	0x00000880
        /*0258*/ 	.word	0x000000ff
        /*025c*/ 	.word	0x000000a0
        /*0260*/ 	.short	0x0100
        /*0262*/ 	.byte	0x04
	.zero		1


	//   ....[18]....
        /*0264*/ 	.word	0x00000890
        /*0268*/ 	.word	0x000000ff
        /*026c*/ 	.word	0x00000088
        /*0270*/ 	.short	0x0100
        /*0272*/ 	.byte	0x04
	.zero		1


	//   ....[19]....
        /*0274*/ 	.word	0x000008a0
        /*0278*/ 	.word	0x000000ff
        /*027c*/ 	.word	0x000000a8
        /*0280*/ 	.short	0x0100
        /*0282*/ 	.byte	0x04
	.zero		1


	//   ....[20]....
        /*0284*/ 	.word	0x000008b0
        /*0288*/ 	.word	0x000000ff
        /*028c*/ 	.word	0x00000090
        /*0290*/ 	.short	0x0100
        /*0292*/ 	.byte	0x04
	.zero		1


	//   ....[21]....
        /*0294*/ 	.word	0x000008c0
        /*0298*/ 	.word	0x000000ff
        /*029c*/ 	.word	0x000000b0
        /*02a0*/ 	.short	0x0100
        /*02a2*/ 	.byte	0x04
	.zero		1


	//   ....[22]....
        /*02a4*/ 	.word	0x000008d0
        /*02a8*/ 	.word	0x000000ff
        /*02ac*/ 	.word	0x00000098
        /*02b0*/ 	.short	0x0100
        /*02b2*/ 	.byte	0x04
	.zero		1


	//   ....[23]....
        /*02b4*/ 	.word	0x000008e0
        /*02b8*/ 	.word	0x000000ff
        /*02bc*/ 	.word	0x000000b8
        /*02c0*/ 	.short	0x0100
        /*02c2*/ 	.byte	0x04
	.zero		1


	//   ....[24]....
        /*02c4*/ 	.word	0x000009d0
        /*02c8*/ 	.word	0x000000ff
        /*02cc*/ 	.word	0x000000c0
        /*02d0*/ 	.short	0x0100
        /*02d2*/ 	.byte	0x06
	.zero		1


	//   ....[25]....
        /*02d4*/ 	.word	0x000009e0
        /*02d8*/ 	.word	0x000000ff
        /*02dc*/ 	.word	0x000000c8
        /*02e0*/ 	.short	0x0100
        /*02e2*/ 	.byte	0x06
	.zero		1


	//   ....[26]....
        /*02e4*/ 	.word	0x00000b20
        /*02e8*/ 	.word	0x000000ff
        /*02ec*/ 	.word	0x000000d0
        /*02f0*/ 	.short	0x0100
        /*02f2*/ 	.byte	0x06
	.zero		1


	//   ....[27]....
        /*02f4*/ 	.word	0x00000b30
        /*02f8*/ 	.word	0x000000ff
        /*02fc*/ 	.word	0x000000e0
        /*0300*/ 	.short	0x0100
        /*0302*/ 	.byte	0x06
	.zero		1


	//   ....[28]....
        /*0304*/ 	.word	0x00000b40
        /*0308*/ 	.word	0x000000ff
        /*030c*/ 	.word	0x000000d8
        /*0310*/ 	.short	0x0100
        /*0312*/ 	.byte	0x06
	.zero		1


	//   ....[29]....
        /*0314*/ 	.word	0x00000b50
        /*0318*/ 	.word	0x000000ff
        /*031c*/ 	.word	0x000000e8
        /*0320*/ 	.short	0x0100
        /*0322*/ 	.byte	0x06
	.zero		1


	//   ....[30]....
        /*0324*/ 	.word	0x00000c80
        /*0328*/ 	.word	0x000000ff
        /*032c*/ 	.word	0x000000f0
        /*0330*/ 	.short	0x0100
        /*0332*/ 	.byte	0x04
	.zero		1


	//   ....[31]....
        /*0334*/ 	.word	0x00000c90
        /*0338*/ 	.word	0x000000ff
        /*033c*/ 	.word	0x00000110
        /*0340*/ 	.short	0x0100
        /*0342*/ 	.byte	0x04
	.zero		1


	//   ....[32]....
        /*0344*/ 	.word	0x00000ca0
        /*0348*/ 	.word	0x000000ff
        /*034c*/ 	.word	0x000000f8
        /*0350*/ 	.short	0x0100
        /*0352*/ 	.byte	0x04
	.zero		1


	//   ....[33]....
        /*0354*/ 	.word	0x00000cb0
        /*0358*/ 	.word	0x000000ff
        /*035c*/ 	.word	0x00000118
        /*0360*/ 	.short	0x0100
        /*0362*/ 	.byte	0x04
	.zero		1


	//   ....[34]....
        /*0364*/ 	.word	0x00000cc0
        /*0368*/ 	.word	0x000000ff
        /*036c*/ 	.word	0x00000100
        /*0370*/ 	.short	0x0100
        /*0372*/ 	.byte	0x04
	.zero		1


	//   ....[35]....
        /*0374*/ 	.word	0x00000cd0
        /*0378*/ 	.word	0x000000ff
        /*037c*/ 	.word	0x00000120
        /*0380*/ 	.short	0x0100
        /*0382*/ 	.byte	0x04
	.zero		1


	//   ....[36]....
        /*0384*/ 	.word	0x00000ce0
        /*0388*/ 	.word	0x000000ff
        /*038c*/ 	.word	0x00000108
        /*0390*/ 	.short	0x0100
        /*0392*/ 	.byte	0x04
	.zero		1


	//   ....[37]....
        /*0394*/ 	.word	0x00000cf0
        /*0398*/ 	.word	0x000000ff
        /*039c*/ 	.word	0x00000128
        /*03a0*/ 	.short	0x0100
        /*03a2*/ 	.byte	0x04
	.zero		1


	//   ....[38]....
        /*03a4*/ 	.word	0x00000df0
        /*03a8*/ 	.word	0x000000ff
        /*03ac*/ 	.word	0x00000130
        /*03b0*/ 	.short	0x0100
        /*03b2*/ 	.byte	0x04
	.zero		1


	//   ....[39]....
        /*03b4*/ 	.word	0x00000e00
        /*03b8*/ 	.word	0x000000ff
        /*03bc*/ 	.word	0x00000140
        /*03c0*/ 	.short	0x0100
        /*03c2*/ 	.byte	0x04
	.zero		1


	//   ....[40]....
        /*03c4*/ 	.word	0x00000e10
        /*03c8*/ 	.word	0x000000ff
        /*03cc*/ 	.word	0x00000138
        /*03d0*/ 	.short	0x0100
        /*03d2*/ 	.byte	0x04
	.zero		1


	//   ....[41]....
        /*03d4*/ 	.word	0x00000e20
        /*03d8*/ 	.word	0x000000ff
        /*03dc*/ 	.word	0x00000148
        /*03e0*/ 	.short	0x0100
        /*03e2*/ 	.byte	0x04
	.zero		1


	//   ....[42]....
        /*03e4*/ 	.word	0x00000f20
        /*03e8*/ 	.word	0x000000ff
        /*03ec*/ 	.word	0x00000150
        /*03f0*/ 	.short	0x0100
        /*03f2*/ 	.byte	0x06
	.zero		1


	//   ....[43]....
        /*03f4*/ 	.word	0x00001bd0
        /*03f8*/ 	.word	0x00000000
        /*03fc*/ 	.word	0x00000140
        /*0400*/ 	.short	0x010a
        /*0402*/ 	.byte	0xff
	.zero		1


	//   ....[44]....
        /*0404*/ 	.word	0x00001c00
        /*0408*/ 	.word	0x00000000
        /*040c*/ 	.word	0x00000130
        /*0410*/ 	.short	0x0101
        /*0412*/ 	.byte	0xff
	.zero		1


	//   ....[45]....
        /*0414*/ 	.word	0x00001ca0
        /*0418*/ 	.word	0x000000ff
        /*041c*/ 	.word	0x00000040
        /*0420*/ 	.short	0x010a
        /*0422*/ 	.byte	0x04
	.zero		1


	//   ....[46]....
        /*0424*/ 	.word	0x00001d70
        /*0428*/ 	.word	0x000000ff
        /*042c*/ 	.word	0x00000040
        /*0430*/ 	.short	0x010a
        /*0432*/ 	.byte	0x21
	.zero		1


	//   ....[47]....
        /*0434*/ 	.word	0x00001f20
        /*0438*/ 	.word	0x000000ff
        /*043c*/ 	.word	0x00000040
        /*0440*/ 	.short	0x010a
        /*0442*/ 	.byte	0x05
	.zero		1


	//   ....[48]....
        /*0444*/ 	.word	0x00002040
        /*0448*/ 	.word	0x000000ff
        /*044c*/ 	.word	0x000000c8
        /*0450*/ 	.short	0x0101
        /*0452*/ 	.byte	0x0d
	.zero		1


	//   ....[49]....
        /*0454*/ 	.word	0x00002060
        /*0458*/ 	.word	0x000000ff
        /*045c*/ 	.word	0x00000040
        /*0460*/ 	.short	0x010a
        /*0462*/ 	.byte	0x04
	.zero		1


	//   ....[50]....
        /*0464*/ 	.word	0x000020e0
        /*0468*/ 	.word	0x000000ff
        /*046c*/ 	.word	0x00000040
        /*0470*/ 	.short	0x010a
        /*0472*/ 	.byte	0x11
	.zero		1


	//   ....[51]....
        /*0474*/ 	.word	0x00002280
        /*0478*/ 	.word	0x000000ff
        /*047c*/ 	.word	0x00000040
        /*0480*/ 	.short	0x010a
        /*0482*/ 	.byte	0x05
	.zero		1


	//   ....[52]....
        /*0484*/ 	.word	0x000023c0
        /*0488*/ 	.word	0x00000003
        /*048c*/ 	.word	0x000000d0
        /*0490*/ 	.short	0x010a
        /*0492*/ 	.byte	0xff
	.zero		1


	//   ....[53]....
        /*0494*/ 	.word	0x00002510
        /*0498*/ 	.word	0x00000000
        /*049c*/ 	.word	0x00000000
        /*04a0*/ 	.short	0x0101
        /*04a2*/ 	.byte	0xff
	.zero		1


	//   ....[54]....
        /*04a4*/ 	.word	0x00002ad0
        /*04a8*/ 	.word	0x000000ff
        /*04ac*/ 	.word	0x00000000
        /*04b0*/ 	.short	0x010a
        /*04b2*/ 	.byte	0x04
	.zero		1


	//   ....[55]....
        /*04b4*/ 	.word	0x00002b60
        /*04b8*/ 	.word	0x000000ff
        /*04bc*/ 	.word	0x00000000
        /*04c0*/ 	.short	0x010a
        /*04c2*/ 	.byte	0x05
	.zero		1


	//   ....[56]....
        /*04c4*/ 	.word	0x00002bf0
        /*04c8*/ 	.word	0x000000ff
        /*04cc*/ 	.word	0x00000000
        /*04d0*/ 	.short	0x010a
        /*04d2*/ 	.byte	0x05
	.zero		1


	//   ....[57]....
        /*04d4*/ 	.word	0x00002c80
        /*04d8*/ 	.word	0x000000ff
        /*04dc*/ 	.word	0x00000000
        /*04e0*/ 	.short	0x010a
        /*04e2*/ 	.byte	0x05
	.zero		1


	//   ....[58]....
        /*04e4*/ 	.word	0x00002d10
        /*04e8*/ 	.word	0x000000ff
        /*04ec*/ 	.word	0x00000000
        /*04f0*/ 	.short	0x010a
        /*04f2*/ 	.byte	0x05
	.zero		1


	//   ....[59]....
        /*04f4*/ 	.word	0x00002da0
        /*04f8*/ 	.word	0x000000ff
        /*04fc*/ 	.word	0x00000000
        /*0500*/ 	.short	0x010a
        /*0502*/ 	.byte	0x05
	.zero		1


	//   ....[60]....
        /*0504*/ 	.word	0x00002e30
        /*0508*/ 	.word	0x000000ff
        /*050c*/ 	.word	0x00000000
        /*0510*/ 	.short	0x010a
        /*0512*/ 	.byte	0x05
	.zero		1


	//   ....[61]....
        /*0514*/ 	.word	0x00002ed0
        /*0518*/ 	.word	0x00000000
        /*051c*/ 	.word	0x00000000
        /*0520*/ 	.short	0x010a
        /*0522*/ 	.byte	0xff
	.zero		1


	//   ....[62]....
        /*0524*/ 	.word	0x00003010
        /*0528*/ 	.word	0x00000002
        /*052c*/ 	.word	0x00000130
        /*0530*/ 	.short	0x010a
        /*0532*/ 	.byte	0xff
	.zero		1


	//   ....[63]....
        /*0534*/ 	.word	0x00003080
        /*0538*/ 	.word	0x00000002
        /*053c*/ 	.word	0x00000000
        /*0540*/ 	.short	0x0101
        /*0542*/ 	.byte	0xff
	.zero		1


	//   ....[64]....
        /*0544*/ 	.word	0x000030a0
        /*0548*/ 	.word	0x000000ff
        /*054c*/ 	.word	0x000000e0
        /*0550*/ 	.short	0x010a
        /*0552*/ 	.byte	0x04
	.zero		1


	//   ....[65]....
        /*0554*/ 	.word	0x000031c0
        /*0558*/ 	.word	0x00000002
        /*055c*/ 	.word	0x000000d0
        /*0560*/ 	.short	0x010a
        /*0562*/ 	.byte	0xff
	.zero		1


	//   ....[66]....
        /*0564*/ 	.word	0x000032c0
        /*0568*/ 	.word	0x00000002
        /*056c*/ 	.word	0x00000000
        /*0570*/ 	.short	0x0101
        /*0572*/ 	.byte	0xff
	.zero		1


	//   ....[67]....
        /*0574*/ 	.word	0x00003350
        /*0578*/ 	.word	0x000000ff
        /*057c*/ 	.word	0x000000e0
        /*0580*/ 	.short	0x0106
        /*0582*/ 	.byte	0x04
	.zero		1


	//   ....[68]....
        /*0584*/ 	.word	0x00003370
        /*0588*/ 	.word	0x000000ff
        /*058c*/ 	.word	0x000000e0
        /*0590*/ 	.short	0x010a
        /*0592*/ 	.byte	0x04
	.zero		1


	//   ....[69]....
        /*0594*/ 	.word	0x00003400
        /*0598*/ 	.word	0x000000ff
        /*059c*/ 	.word	0x000000e0
        /*05a0*/ 	.short	0x0106
        /*05a2*/ 	.byte	0x07
	.zero		1


	//   ....[70]....
        /*05a4*/ 	.word	0x00003440
        /*05a8*/ 	.word	0x00000000
        /*05ac*/ 	.word	0x000000e0
        /*05b0*/ 	.short	0x010a
        /*05b2*/ 	.byte	0xff
	.zero		1


	//   ....[71]....
        /*05b4*/ 	.word	0x00003690
        /*05b8*/ 	.word	0x000000ff
        /*05bc*/ 	.word	0x00000008
        /*05c0*/ 	.short	0x010a
        /*05c2*/ 	.byte	0x05
	.zero		1


	//   ....[72]....
        /*05c4*/ 	.word	0x000036b0
        /*05c8*/ 	.word	0x000000ff
        /*05cc*/ 	.word	0x00000008
        /*05d0*/ 	.short	0x010a
        /*05d2*/ 	.byte	0x05
	.zero		1


	//   ....[73]....
        /*05d4*/ 	.word	0x00003840
        /*05d8*/ 	.word	0x000000ff
        /*05dc*/ 	.word	0x00000008
        /*05e0*/ 	.short	0x010a
        /*05e2*/ 	.byte	0x05
	.zero		1


	//   ....[74]....
        /*05e4*/ 	.word	0x00003860
        /*05e8*/ 	.word	0x000000ff
        /*05ec*/ 	.word	0x00000008
        /*05f0*/ 	.short	0x010a
        /*05f2*/ 	.byte	0x05
	.zero		1


	//   ....[75]....
        /*05f4*/ 	.word	0x00003920
        /*05f8*/ 	.word	0x000000ff
        /*05fc*/ 	.word	0x00000000
        /*0600*/ 	.short	0x0101
        /*0602*/ 	.byte	0x04
	.zero		1


	//   ....[76]....
        /*0604*/ 	.word	0x00003c60
        /*0608*/ 	.word	0x00000000
        /*060c*/ 	.word	0x000000d0
        /*0610*/ 	.short	0x010a
        /*0612*/ 	.byte	0xff
	.zero		1


	//   ....[77]....
        /*0614*/ 	.word	0x00003d20
        /*0618*/ 	.word	0x00000000
        /*061c*/ 	.word	0x00000000
        /*0620*/ 	.short	0x0101
        /*0622*/ 	.byte	0xff
	.zero		1


	//   ....[78]....
        /*0624*/ 	.word	0x00003de0
        /*0628*/ 	.word	0x000000ff
        /*062c*/ 	.word	0x00000000
        /*0630*/ 	.short	0x010a
        /*0632*/ 	.byte	0x04
	.zero		1


	//   ....[79]....
        /*0634*/ 	.word	0x00003df0
        /*0638*/ 	.word	0x000000ff
        /*063c*/ 	.word	0x00000110
        /*0640*/ 	.short	0x010a
        /*0642*/ 	.byte	0x1f
	.zero		1


	//   ....[80]....
        /*0644*/ 	.word	0x00003ea0
        /*0648*/ 	.word	0x000000ff
        /*064c*/ 	.word	0x00000000
        /*0650*/ 	.short	0x010a
        /*0652*/ 	.byte	0x05
	.zero		1


	//   ....[81]....
        /*0654*/ 	.word	0x00003fd0
        /*0658*/ 	.word	0x000000ff
        /*065c*/ 	.word	0x00000000
        /*0660*/ 	.short	0x010a
        /*0662*/ 	.byte	0x04
	.zero		1


	//   ....[82]....
        /*0664*/ 	.word	0x000042d0
        /*0668*/ 	.word	0x000000ff
        /*066c*/ 	.word	0x00000000
        /*0670*/ 	.short	0x010a
        /*0672*/ 	.byte	0x04
	.zero		1


	//   ....[83]....
        /*0674*/ 	.word	0x00004360
        /*0678*/ 	.word	0x000000ff
        /*067c*/ 	.word	0x00000000
        /*0680*/ 	.short	0x010a
        /*0682*/ 	.byte	0x05
	.zero		1


	//   ....[84]....
        /*0684*/ 	.word	0x000043f0
        /*0688*/ 	.word	0x000000ff
        /*068c*/ 	.word	0x00000000
        /*0690*/ 	.short	0x010a
        /*0692*/ 	.byte	0x05
	.zero		1


	//   ....[85]....
        /*0694*/ 	.word	0x00004490
        /*0698*/ 	.word	0x00000000
        /*069c*/ 	.word	0x00000000
        /*06a0*/ 	.short	0x010a
        /*06a2*/ 	.byte	0xff
	.zero		1


	//   ....[86]....
        /*06a4*/ 	.word	0x000044d0
        /*06a8*/ 	.word	0x00000000
        /*06ac*/ 	.word	0x00000000
        /*06b0*/ 	.short	0x010a
        /*06b2*/ 	.byte	0xff
	.zero		1


	//   ....[87]....
        /*06b4*/ 	.word	0x00004540
        /*06b8*/ 	.word	0x000000ff
        /*06bc*/ 	.word	0x00000000
        /*06c0*/ 	.short	0x0101
        /*06c2*/ 	.byte	0x04
	.zero		1


	//   ....[88]....
        /*06c4*/ 	.word	0x00004580
        /*06c8*/ 	.word	0x000000ff
        /*06cc*/ 	.word	0x00000150
        /*06d0*/ 	.short	0x010a
        /*06d2*/ 	.byte	0x1a
	.zero		1


	//   ....[89]....
        /*06d4*/ 	.word	0x000045d0
        /*06d8*/ 	.word	0x000000ff
        /*06dc*/ 	.word	0x00000000
        /*06e0*/ 	.short	0x0101
        /*06e2*/ 	.byte	0x04
	.zero		1


	//   ....[90]....
        /*06e4*/ 	.word	0x00004aa0
        /*06e8*/ 	.word	0x0000000c
        /*06ec*/ 	.word	0x000000d0
        /*06f0*/ 	.short	0x010a
        /*06f2*/ 	.byte	0xff
	.zero		1


	//   ....[91]....
        /*06f4*/ 	.word	0x00004c10
        /*06f8*/ 	.word	0x00000000
        /*06fc*/ 	.word	0x00000000
        /*0700*/ 	.short	0x0101
        /*0702*/ 	.byte	0xff
	.zero		1


	//   ....[92]....
        /*0704*/ 	.word	0x000050b0
        /*0708*/ 	.word	0x000000ff
        /*070c*/ 	.word	0x000000c8
        /*0710*/ 	.short	0x010a
        /*0712*/ 	.byte	0x15
	.zero		1


	//   ....[93]....
        /*0714*/ 	.word	0x00005230
        /*0718*/ 	.word	0x000000ff
        /*071c*/ 	.word	0x000000a0
        /*0720*/ 	.short	0x010a
        /*0722*/ 	.byte	0x15
	.zero		1


	//   ....[94]....
        /*0724*/ 	.word	0x000053a0
        /*0728*/ 	.word	0x000000ff
        /*072c*/ 	.word	0x00000080
        /*0730*/ 	.short	0x010b
        /*0732*/ 	.byte	0x15
	.zero		1


	//   ....[95]....
        /*0734*/ 	.word	0x000053b0
        /*0738*/ 	.word	0x000000ff
        /*073c*/ 	.word	0x00000000
        /*0740*/ 	.short	0x0101
        /*0742*/ 	.byte	0x25
	.zero		1


	//   ....[96]....
        /*0744*/ 	.word	0x000053c0
        /*0748*/ 	.word	0x000000ff
        /*074c*/ 	.word	0x000000a8
        /*0750*/ 	.short	0x010a
        /*0752*/ 	.byte	0x15
	.zero		1


	//   ....[97]....
        /*0754*/ 	.word	0x000054f0
        /*0758*/ 	.word	0x000000ff
        /*075c*/ 	.word	0x00000088
        /*0760*/ 	.short	0x010b
        /*0762*/ 	.byte	0x15
	.zero		1


	//   ....[98]....
        /*0764*/ 	.word	0x00005500
        /*0768*/ 	.word	0x000000ff
        /*076c*/ 	.word	0x00000000
        /*0770*/ 	.short	0x0101
        /*0772*/ 	.byte	0x1f
	.zero		1


	//   ....[99]....
        /*0774*/ 	.word	0x00005510
        /*0778*/ 	.word	0x000000ff
        /*077c*/ 	.word	0x000000b0
        /*0780*/ 	.short	0x010a
        /*0782*/ 	.byte	0x15
	.zero		1


	//   ....[100]....
        /*0784*/ 	.word	0x00005650
        /*0788*/ 	.word	0x000000ff
        /*078c*/ 	.word	0x00000090
        /*0790*/ 	.short	0x010b
        /*0792*/ 	.byte	0x15
	.zero		1


	//   ....[101]....
        /*0794*/ 	.word	0x00005660
        /*0798*/ 	.word	0x000000ff
        /*079c*/ 	.word	0x00000000
        /*07a0*/ 	.short	0x0101
        /*07a2*/ 	.byte	0x1e
	.zero		1


	//   ....[102]....
        /*07a4*/ 	.word	0x00005670
        /*07a8*/ 	.word	0x000000ff
        /*07ac*/ 	.word	0x000000b8
        /*07b0*/ 	.short	0x010a
        /*07b2*/ 	.byte	0x15
	.zero		1


	//   ....[103]....
        /*07b4*/ 	.word	0x000057c0
        /*07b8*/ 	.word	0x000000ff
        /*07bc*/ 	.word	0x00000098
        /*07c0*/ 	.short	0x010b
        /*07c2*/ 	.byte	0x15
	.zero		1


	//   ....[104]....
        /*07c4*/ 	.word	0x000057d0
        /*07c8*/ 	.word	0x000000ff
        /*07cc*/ 	.word	0x00000000
        /*07d0*/ 	.short	0x0101
        /*07d2*/ 	.byte	0x1d
	.zero		1


	//   ....[105]....
        /*07d4*/ 	.word	0x000057e0
        /*07d8*/ 	.word	0x000000ff
        /*07dc*/ 	.word	0x000000a0
        /*07e0*/ 	.short	0x010a
        /*07e2*/ 	.byte	0x15
	.zero		1


	//   ....[106]....
        /*07e4*/ 	.word	0x00005940
        /*07e8*/ 	.word	0x000000ff
        /*07ec*/ 	.word	0x00000080
        /*07f0*/ 	.short	0x010b
        /*07f2*/ 	.byte	0x15
	.zero		1


	//   ....[107]....
        /*07f4*/ 	.word	0x00005950
        /*07f8*/ 	.word	0x000000ff
        /*07fc*/ 	.word	0x00000000
        /*0800*/ 	.short	0x0101
        /*0802*/ 	.byte	0x25
	.zero		1


	//   ....[108]....
        /*0804*/ 	.word	0x00005960
        /*0808*/ 	.word	0x000000ff
        /*080c*/ 	.word	0x000000a8
        /*0810*/ 	.short	0x010a
        /*0812*/ 	.byte	0x15
	.zero		1


	//   ....[109]....
        /*0814*/ 	.word	0x00005ac0
        /*0818*/ 	.word	0x000000ff
        /*081c*/ 	.word	0x00000088
        /*0820*/ 	.short	0x010b
        /*0822*/ 	.byte	0x15
	.zero		1


	//   ....[110]....
        /*0824*/ 	.word	0x00005ad0
        /*0828*/ 	.word	0x000000ff
        /*082c*/ 	.word	0x00000000
        /*0830*/ 	.short	0x0101
        /*0832*/ 	.byte	0x1f
	.zero		1


	//   ....[111]....
        /*0834*/ 	.word	0x00005ae0
        /*0838*/ 	.word	0x000000ff
        /*083c*/ 	.word	0x000000b0
        /*0840*/ 	.short	0x010a
        /*0842*/ 	.byte	0x15
	.zero		1


	//   ....[112]....
        /*0844*/ 	.word	0x00005c30
        /*0848*/ 	.word	0x000000ff
        /*084c*/ 	.word	0x00000090
        /*0850*/ 	.short	0x010b
        /*0852*/ 	.byte	0x15
	.zero		1


	//   ....[113]....
        /*0854*/ 	.word	0x00005c40
        /*0858*/ 	.word	0x000000ff
        /*085c*/ 	.word	0x00000000
        /*0860*/ 	.short	0x0101
        /*0862*/ 	.byte	0x1e
	.zero		1


	//   ....[114]....
        /*0864*/ 	.word	0x00005c50
        /*0868*/ 	.word	0x000000ff
        /*086c*/ 	.word	0x000000b8
        /*0870*/ 	.short	0x010a
        /*0872*/ 	.byte	0x15
	.zero		1


	//   ....[115]....
        /*0874*/ 	.word	0x00005e40
        /*0878*/ 	.word	0x000000ff
        /*087c*/ 	.word	0x00000098
        /*0880*/ 	.short	0x010b
        /*0882*/ 	.byte	0x15
	.zero		1


	//   ....[116]....
        /*0884*/ 	.word	0x00005e50
        /*0888*/ 	.word	0x000000ff
        /*088c*/ 	.word	0x00000000
        /*0890*/ 	.short	0x0101
        /*0892*/ 	.byte	0x1d
	.zero		1


	//   ....[117]....
        /*0894*/ 	.word	0x00005e70
        /*0898*/ 	.word	0x000000ff
        /*089c*/ 	.word	0x000000a0
        /*08a0*/ 	.short	0x010a
        /*08a2*/ 	.byte	0x15
	.zero		1


	//   ....[118]....
        /*08a4*/ 	.word	0x00005e90
        /*08a8*/ 	.word	0x000000ff
        /*08ac*/ 	.word	0x000000a8
        /*08b0*/ 	.short	0x010a
        /*08b2*/ 	.byte	0x15
	.zero		1


	//   ....[119]....
        /*08b4*/ 	.word	0x00005eb0
        /*08b8*/ 	.word	0x000000ff
        /*08bc*/ 	.word	0x000000b0
        /*08c0*/ 	.short	0x010a
        /*08c2*/ 	.byte	0x15
	.zero		1


	//   ....[120]....
        /*08c4*/ 	.word	0x00005f00
        /*08c8*/ 	.word	0x00000002
        /*08cc*/ 	.word	0x000000b8
        /*08d0*/ 	.short	0x010a
        /*08d2*/ 	.byte	0xff
	.zero		1


	//   ....[121]....
        /*08d4*/ 	.word	0x00006220
        /*08d8*/ 	.word	0x00000003
        /*08dc*/ 	.word	0x000000d0
        /*08e0*/ 	.short	0x010a
        /*08e2*/ 	.byte	0xff
	.zero		1


	//   ....[122]....
        /*08e4*/ 	.word	0x000063a0
        /*08e8*/ 	.word	0x00000000
        /*08ec*/ 	.word	0x00000000
        /*08f0*/ 	.short	0x0101
        /*08f2*/ 	.byte	0xff
	.zero		1


	//   ....[123]....
        /*08f4*/ 	.word	0x00006ea0
        /*08f8*/ 	.word	0x000000ff
        /*08fc*/ 	.word	0x00000080
        /*0900*/ 	.short	0x010a
        /*0902*/ 	.byte	0x2b
	.zero		1


	//   ....[124]....
        /*0904*/ 	.word	0x00006ed0
        /*0908*/ 	.word	0x00000048
        /*090c*/ 	.word	0x000000f0
        /*0910*/ 	.short	0x010a
        /*0912*/ 	.byte	0xff
	.zero		1


	//   ....[125]....
        /*0914*/ 	.word	0x00006fc0
        /*0918*/ 	.word	0x000000ff
        /*091c*/ 	.word	0x00000080
        /*0920*/ 	.short	0x010a
        /*0922*/ 	.byte	0x2b
	.zero		1


	//   ....[126]....
        /*0924*/ 	.word	0x000070b0
        /*0928*/ 	.word	0x00000048
        /*092c*/ 	.word	0x000000f0
        /*0930*/ 	.short	0x010a
        /*0932*/ 	.byte	0xff
	.zero		1


	//   ....[127]....
        /*0934*/ 	.word	0x00007680
        /*0938*/ 	.word	0x00000000
        /*093c*/ 	.word	0x00000000
        /*0940*/ 	.short	0x0101
        /*0942*/ 	.byte	0xff
	.zero		1


	//   ....[128]....
        /*0944*/ 	.word	0x00007690
        /*0948*/ 	.word	0x00000002
        /*094c*/ 	.word	0x00000080
        /*0950*/ 	.short	0x010a
        /*0952*/ 	.byte	0xff
	.zero		1


	//   ....[129]....
        /*0954*/ 	.word	0x00007770
        /*0958*/ 	.word	0x00000002
        /*095c*/ 	.word	0x00000080
        /*0960*/ 	.short	0x010a
        /*0962*/ 	.byte	0xff
	.zero		1


	//   ....[130]....
        /*0964*/ 	.word	0x00007dd0
        /*0968*/ 	.word	0x00000014
        /*096c*/ 	.word	0x00000000
        /*0970*/ 	.short	0x0101
        /*0972*/ 	.byte	0xff
	.zero		1


	//   ....[131]....
        /*0974*/ 	.word	0x00007df0
        /*0978*/ 	.word	0x00000006
        /*097c*/ 	.word	0x00000080
        /*0980*/ 	.short	0x010a
        /*0982*/ 	.byte	0xff
	.zero		1


	//   ....[132]....
        /*0984*/ 	.word	0x00007ec0
        /*0988*/ 	.word	0x00000006
        /*098c*/ 	.word	0x00000080
        /*0990*/ 	.short	0x010a
        /*0992*/ 	.byte	0xff
	.zero		1


	//   ....[133]....
        /*0994*/ 	.word	0x00008520
        /*0998*/ 	.word	0x00000014
        /*099c*/ 	.word	0x00000000
        /*09a0*/ 	.short	0x0101
        /*09a2*/ 	.byte	0xff
	.zero		1


	//   ....[134]....
        /*09a4*/ 	.word	0x00008540
        /*09a8*/ 	.word	0x00000000
        /*09ac*/ 	.word	0x00000080
        /*09b0*/ 	.short	0x010a
        /*09b2*/ 	.byte	0xff
	.zero		1


	//   ....[135]....
        /*09b4*/ 	.word	0x00008610
        /*09b8*/ 	.word	0x00000000
        /*09bc*/ 	.word	0x00000080
        /*09c0*/ 	.short	0x010a
        /*09c2*/ 	.byte	0xff
	.zero		1


	//   ....[136]....
        /*09c4*/ 	.word	0x00008ca0
        /*09c8*/ 	.word	0x00000014
        /*09cc*/ 	.word	0x00000000
        /*09d0*/ 	.short	0x0101
        /*09d2*/ 	.byte	0xff
	.zero		1


	//   ....[137]....
        /*09d4*/ 	.word	0x00008cc0
        /*09d8*/ 	.word	0x00000006
        /*09dc*/ 	.word	0x00000080
        /*09e0*/ 	.short	0x010a
        /*09e2*/ 	.byte	0xff
	.zero		1


	//   ....[138]....
        /*09e4*/ 	.word	0x00008d90
        /*09e8*/ 	.word	0x00000006
        /*09ec*/ 	.word	0x00000080
        /*09f0*/ 	.short	0x010a
        /*09f2*/ 	.byte	0xff
	.zero		1


	//   ....[139]....
        /*09f4*/ 	.word	0x00009460
        /*09f8*/ 	.word	0x00000014
        /*09fc*/ 	.word	0x00000000
        /*0a00*/ 	.short	0x0101
        /*0a02*/ 	.byte	0xff
	.zero		1


	//   ....[140]....
        /*0a04*/ 	.word	0x00009480
        /*0a08*/ 	.word	0x00000006
        /*0a0c*/ 	.word	0x00000080
        /*0a10*/ 	.short	0x010a
        /*0a12*/ 	.byte	0xff
	.zero		1


	//   ....[141]....
        /*0a14*/ 	.word	0x00009550
        /*0a18*/ 	.word	0x00000006
        /*0a1c*/ 	.word	0x00000080
        /*0a20*/ 	.short	0x010a
        /*0a22*/ 	.byte	0xff
	.zero		1


	//   ....[142]....
        /*0a24*/ 	.word	0x00009bf0
        /*0a28*/ 	.word	0x00000014
        /*0a2c*/ 	.word	0x00000000
        /*0a30*/ 	.short	0x0101
        /*0a32*/ 	.byte	0xff
	.zero		1


	//   ....[143]....
        /*0a34*/ 	.word	0x00009c10
        /*0a38*/ 	.word	0x00000006
        /*0a3c*/ 	.word	0x00000080
        /*0a40*/ 	.short	0x010a
        /*0a42*/ 	.byte	0xff
	.zero		1


	//   ....[144]....
        /*0a44*/ 	.word	0x00009ce0
        /*0a48*/ 	.word	0x00000006
        /*0a4c*/ 	.word	0x00000080
        /*0a50*/ 	.short	0x010a
        /*0a52*/ 	.byte	0xff
	.zero		1


	//   ....[145]....
        /*0a54*/ 	.word	0x0000a380
        /*0a58*/ 	.word	0x00000014
        /*0a5c*/ 	.word	0x00000000
        /*0a60*/ 	.short	0x0101
        /*0a62*/ 	.byte	0xff
	.zero		1


	//   ....[146]....
        /*0a64*/ 	.word	0x0000a3a0
        /*0a68*/ 	.word	0x00000000
        /*0a6c*/ 	.word	0x00000080
        /*0a70*/ 	.short	0x010a
        /*0a72*/ 	.byte	0xff
	.zero		1


	//   ....[147]....
        /*0a74*/ 	.word	0x0000a470
        /*0a78*/ 	.word	0x00000000
        /*0a7c*/ 	.word	0x00000080
        /*0a80*/ 	.short	0x010a
        /*0a82*/ 	.byte	0xff
	.zero		1


	//   ....[148]....
        /*0a84*/ 	.word	0x0000a6e0
        /*0a88*/ 	.word	0x00000048
        /*0a8c*/ 	.word	0x00000000
        /*0a90*/ 	.short	0x0101
        /*0a92*/ 	.byte	0xff
	.zero		1


	//   ....[149]....
        /*0a94*/ 	.word	0x0000ab10
        /*0a98*/ 	.word	0x00000000
        /*0a9c*/ 	.word	0x00000000
        /*0aa0*/ 	.short	0x0101
        /*0aa2*/ 	.byte	0xff
	.zero		1


	//   ....[150]....
        /*0aa4*/ 	.word	0x0000ade0
        /*0aa8*/ 	.word	0x000000ff
        /*0aac*/ 	.word	0x00000000
        /*0ab0*/ 	.short	0x0101
        /*0ab2*/ 	.byte	0x06
	.zero		1


	//   ....[151]....
        /*0ab4*/ 	.word	0x0000ae00
        /*0ab8*/ 	.word	0x00000000
        /*0abc*/ 	.word	0x00000140
        /*0ac0*/ 	.short	0x010a
        /*0ac2*/ 	.byte	0xff
	.zero		1


	//   ....[152]....
        /*0ac4*/ 	.word	0x0000ae60
        /*0ac8*/ 	.word	0x00000000
        /*0acc*/ 	.word	0x00000040
        /*0ad0*/ 	.short	0x010a
        /*0ad2*/ 	.byte	0xff
	.zero		1


	//   ....[153]....
        /*0ad4*/ 	.word	0x0000aec0
        /*0ad8*/ 	.word	0x00000000
        /*0adc*/ 	.word	0x00000040
        /*0ae0*/ 	.short	0x010a
        /*0ae2*/ 	.byte	0xff
	.zero		1


	//   ....[154]....
        /*0ae4*/ 	.word	0x0000af10
        /*0ae8*/ 	.word	0x00000003
        /*0aec*/ 	.word	0x000000d0
        /*0af0*/ 	.short	0x010a
        /*0af2*/ 	.byte	0xff
	.zero		1


	//   ....[155]....
        /*0af4*/ 	.word	0x0000af70
        /*0af8*/ 	.word	0x00000000
        /*0afc*/ 	.word	0x00000000
        /*0b00*/ 	.short	0x010a
        /*0b02*/ 	.byte	0xff
	.zero		1


	//   ....[156]....
        /*0b04*/ 	.word	0x0000afd0
        /*0b08*/ 	.word	0x00000000
        /*0b0c*/ 	.word	0x00000000
        /*0b10*/ 	.short	0x010a
        /*0b12*/ 	.byte	0xff
	.zero		1


	//   ....[157]....
        /*0b14*/ 	.word	0x0000b030
        /*0b18*/ 	.word	0x00000000
        /*0b1c*/ 	.word	0x00000000
        /*0b20*/ 	.short	0x010a
        /*0b22*/ 	.byte	0xff
	.zero		1


	//   ....[158]....
        /*0b24*/ 	.word	0x0000b090
        /*0b28*/ 	.word	0x00000000
        /*0b2c*/ 	.word	0x00000000
        /*0b30*/ 	.short	0x010a
        /*0b32*/ 	.byte	0xff
	.zero		1


	//   ....[159]....
        /*0b34*/ 	.word	0x0000b0f0
        /*0b38*/ 	.word	0x00000000
        /*0b3c*/ 	.word	0x00000000
        /*0b40*/ 	.short	0x010a
        /*0b42*/ 	.byte	0xff
	.zero		1


	//   ....[160]....
        /*0b44*/ 	.word	0x0000b150
        /*0b48*/ 	.word	0x00000000
        /*0b4c*/ 	.word	0x00000000
        /*0b50*/ 	.short	0x010a
        /*0b52*/ 	.byte	0xff
	.zero		1


	//   ....[161]....
        /*0b54*/ 	.word	0x0000b1b0
        /*0b58*/ 	.word	0x00000000
        /*0b5c*/ 	.word	0x00000000
        /*0b60*/ 	.short	0x010a
        /*0b62*/ 	.byte	0xff
	.zero		1


	//   ....[162]....
        /*0b64*/ 	.word	0x0000b200
        /*0b68*/ 	.word	0x00000002
        /*0b6c*/ 	.word	0x00000130
        /*0b70*/ 	.short	0x010a
        /*0b72*/ 	.byte	0xff
	.zero		1


	//   ....[163]....
        /*0b74*/ 	.word	0x0000b260
        /*0b78*/ 	.word	0x00000002
        /*0b7c*/ 	.word	0x000000e0
        /*0b80*/ 	.short	0x010a
        /*0b82*/ 	.byte	0xff
	.zero		1


	//   ....[164]....
        /*0b84*/ 	.word	0x0000b2b0
        /*0b88*/ 	.word	0x00000002
        /*0b8c*/ 	.word	0x000000d0
        /*0b90*/ 	.short	0x010a
        /*0b92*/ 	.byte	0xff
	.zero		1


	//   ....[165]....
        /*0b94*/ 	.word	0x0000b310
        /*0b98*/ 	.word	0x00000000
        /*0b9c*/ 	.word	0x000000e0
        /*0ba0*/ 	.short	0x010a
        /*0ba2*/ 	.byte	0xff
	.zero		1


	//   ....[166]....
        /*0ba4*/ 	.word	0x0000b370
        /*0ba8*/ 	.word	0x00000005
        /*0bac*/ 	.word	0x00000008
        /*0bb0*/ 	.short	0x010a
        /*0bb2*/ 	.byte	0xff
	.zero		1


	//   ....[167]....
        /*0bb4*/ 	.word	0x0000b460
        /*0bb8*/ 	.word	0x00000000
        /*0bbc*/ 	.word	0x00000008
        /*0bc0*/ 	.short	0x010a
        /*0bc2*/ 	.byte	0xff
	.zero		1


	//   ....[168]....
        /*0bc4*/ 	.word	0x0000b4b0
        /*0bc8*/ 	.word	0x00000000
        /*0bcc*/ 	.word	0x000000d0
        /*0bd0*/ 	.short	0x010a
        /*0bd2*/ 	.byte	0xff
	.zero		1


	//   ....[169]....
        /*0bd4*/ 	.word	0x0000b510
        /*0bd8*/ 	.word	0x00000000
        /*0bdc*/ 	.word	0x00000110
        /*0be0*/ 	.short	0x010a
        /*0be2*/ 	.byte	0xff
	.zero		1


	//   ....[170]....
        /*0be4*/ 	.word	0x0000b570
        /*0be8*/ 	.word	0x00000000
        /*0bec*/ 	.word	0x00000000
        /*0bf0*/ 	.short	0x010a
        /*0bf2*/ 	.byte	0xff
	.zero		1


	//   ....[171]....
        /*0bf4*/ 	.word	0x0000b5d0
        /*0bf8*/ 	.word	0x00000000
        /*0bfc*/ 	.word	0x00000000
        /*0c00*/ 	.short	0x010a
        /*0c02*/ 	.byte	0xff
	.zero		1


	//   ....[172]....
        /*0c04*/ 	.word	0x0000b630
        /*0c08*/ 	.word	0x00000000
        /*0c0c*/ 	.word	0x00000000
        /*0c10*/ 	.short	0x010a
        /*0c12*/ 	.byte	0xff
	.zero		1


	//   ....[173]....
        /*0c14*/ 	.word	0x0000b690
        /*0c18*/ 	.word	0x00000000
        /*0c1c*/ 	.word	0x00000000
        /*0c20*/ 	.short	0x010a
        /*0c22*/ 	.byte	0xff
	.zero		1


	//   ....[174]....
        /*0c24*/ 	.word	0x0000b6f0
        /*0c28*/ 	.word	0x00000000
        /*0c2c*/ 	.word	0x00000150
        /*0c30*/ 	.short	0x010a
        /*0c32*/ 	.byte	0xff
	.zero		1


	//   ....[175]....
        /*0c34*/ 	.word	0x0000b740
        /*0c38*/ 	.word	0x0000000c
        /*0c3c*/ 	.word	0x000000d0
        /*0c40*/ 	.short	0x010a
        /*0c42*/ 	.byte	0xff
	.zero		1


	//   ....[176]....
        /*0c44*/ 	.word	0x0000b7a0
        /*0c48*/ 	.word	0x00000000
        /*0c4c*/ 	.word	0x000000c8
        /*0c50*/ 	.short	0x010a
        /*0c52*/ 	.byte	0xff
	.zero		1


	//   ....[177]....
        /*0c54*/ 	.word	0x0000b800
        /*0c58*/ 	.word	0x00000000
        /*0c5c*/ 	.word	0x000000a0
        /*0c60*/ 	.short	0x010a
        /*0c62*/ 	.byte	0xff
	.zero		1


	//   ....[178]....
        /*0c64*/ 	.word	0x0000b860
        /*0c68*/ 	.word	0x00000000
        /*0c6c*/ 	.word	0x000000a8
        /*0c70*/ 	.short	0x010a
        /*0c72*/ 	.byte	0xff
	.zero		1


	//   ....[179]....
        /*0c74*/ 	.word	0x0000b8c0
        /*0c78*/ 	.word	0x00000000
        /*0c7c*/ 	.word	0x000000b0
        /*0c80*/ 	.short	0x010a
        /*0c82*/ 	.byte	0xff
	.zero		1


	//   ....[180]....
        /*0c84*/ 	.word	0x0000b920
        /*0c88*/ 	.word	0x00000000
        /*0c8c*/ 	.word	0x000000b8
        /*0c90*/ 	.short	0x010a
        /*0c92*/ 	.byte	0xff
	.zero		1


	//   ....[181]....
        /*0c94*/ 	.word	0x0000b980
        /*0c98*/ 	.word	0x00000000
        /*0c9c*/ 	.word	0x000000a0
        /*0ca0*/ 	.short	0x010a
        /*0ca2*/ 	.byte	0xff
	.zero		1


	//   ....[182]....
        /*0ca4*/ 	.word	0x0000b9e0
        /*0ca8*/ 	.word	0x00000000
        /*0cac*/ 	.word	0x000000a8
        /*0cb0*/ 	.short	0x010a
        /*0cb2*/ 	.byte	0xff
	.zero		1


	//   ....[183]....
        /*0cb4*/ 	.word	0x0000ba40
        /*0cb8*/ 	.word	0x00000000
        /*0cbc*/ 	.word	0x000000b0
        /*0cc0*/ 	.short	0x010a
        /*0cc2*/ 	.byte	0xff
	.zero		1


	//   ....[184]....
        /*0cc4*/ 	.word	0x0000baa0
        /*0cc8*/ 	.word	0x00000000
        /*0ccc*/ 	.word	0x000000b8
        /*0cd0*/ 	.short	0x010a
        /*0cd2*/ 	.byte	0xff
	.zero		1


	//   ....[185]....
        /*0cd4*/ 	.word	0x0000bb00
        /*0cd8*/ 	.word	0x00000000
        /*0cdc*/ 	.word	0x000000a0
        /*0ce0*/ 	.short	0x010a
        /*0ce2*/ 	.byte	0xff
	.zero		1


	//   ....[186]....
        /*0ce4*/ 	.word	0x0000bb60
        /*0ce8*/ 	.word	0x00000000
        /*0cec*/ 	.word	0x000000a8
        /*0cf0*/ 	.short	0x010a
        /*0cf2*/ 	.byte	0xff
	.zero		1


	//   ....[187]....
        /*0cf4*/ 	.word	0x0000bbc0
        /*0cf8*/ 	.word	0x00000002
        /*0cfc*/ 	.word	0x000000b0
        /*0d00*/ 	.short	0x010a
        /*0d02*/ 	.byte	0xff
	.zero		1


	//   ....[188]....
        /*0d04*/ 	.word	0x0000bc10
        /*0d08*/ 	.word	0x00000003
        /*0d0c*/ 	.word	0x000000d0
        /*0d10*/ 	.short	0x010a
        /*0d12*/ 	.byte	0xff
	.zero		1


	//   ....[189]....
        /*0d14*/ 	.word	0x0000bc70
        /*0d18*/ 	.word	0x00000002
        /*0d1c*/ 	.word	0x00000080
        /*0d20*/ 	.short	0x010a
        /*0d22*/ 	.byte	0xff
	.zero		1


	//   ....[190]....
        /*0d24*/ 	.word	0x0000bcc0
        /*0d28*/ 	.word	0x00000048
        /*0d2c*/ 	.word	0x000000f0
        /*0d30*/ 	.short	0x010a
        /*0d32*/ 	.byte	0xff
	.zero		1


	//   ....[191]....
        /*0d34*/ 	.word	0x0000bd10
        /*0d38*/ 	.word	0x00000002
        /*0d3c*/ 	.word	0x00000080
        /*0d40*/ 	.short	0x010a
        /*0d42*/ 	.byte	0xff
	.zero		1


	//   ....[192]....
        /*0d44*/ 	.word	0x0000bd60
        /*0d48*/ 	.word	0x00000006
        /*0d4c*/ 	.word	0x00000080
        /*0d50*/ 	.short	0x010a
        /*0d52*/ 	.byte	0xff
	.zero		1


	//   ....[193]....
        /*0d54*/ 	.word	0x0000bdb0
        /*0d58*/ 	.word	0x00000000
        /*0d5c*/ 	.word	0x00000080
        /*0d60*/ 	.short	0x010a
        /*0d62*/ 	.byte	0xff
	.zero		1


	//   ....[194]....
        /*0d64*/ 	.word	0x0000be00
        /*0d68*/ 	.word	0x00000006
        /*0d6c*/ 	.word	0x00000080
        /*0d70*/ 	.short	0x010a
        /*0d72*/ 	.byte	0xff
	.zero		1


	//   ....[195]....
        /*0d74*/ 	.word	0x0000be50
        /*0d78*/ 	.word	0x00000006
        /*0d7c*/ 	.word	0x00000080
        /*0d80*/ 	.short	0x010a
        /*0d82*/ 	.byte	0xff
	.zero		1


	//   ....[196]....
        /*0d84*/ 	.word	0x0000bea0
        /*0d88*/ 	.word	0x00000006
        /*0d8c*/ 	.word	0x00000080
        /*0d90*/ 	.short	0x010a
        /*0d92*/ 	.byte	0xff
	.zero		1


	//   ....[197]....
        /*0d94*/ 	.word	0x0000bef0
        /*0d98*/ 	.word	0x00000000
        /*0d9c*/ 	.word	0x00000080
        /*0da0*/ 	.short	0x010a
        /*0da2*/ 	.byte	0xff
	.zero		1


	//----- nvinfo : EIATTR_NUM_MBARRIERS
	.align		4
.L_47:
        /*0da4*/ 	.byte	0x03, 0x38
        /*0da6*/ 	.short	0x002b


	//----- nvinfo : EIATTR_EXIT_INSTR_OFFSETS
	.align		4
        /*0da8*/ 	.byte	0x04, 0x1c
        /*0daa*/ 	.short	(.L_49 - .L_48)


	//   ....[0]....
.L_48:
        /*0dac*/ 	.word	0x00002f00


	//   ....[1]....
        /*0db0*/ 	.word	0x00003410


	//   ....[2]....
        /*0db4*/ 	.word	0x00003470


	//   ....[3]....
        /*0db8*/ 	.word	0x00004800


	//   ....[4]....
        /*0dbc*/ 	.word	0x00005f30


	//   ....[5]....
        /*0dc0*/ 	.word	0x00005f70


	//   ....[6]....
        /*0dc4*/ 	.word	0x0000acd0


	//   ....[7]....
        /*0dc8*/ 	.word	0x0000ad40


	//   ....[8]....
        /*0dcc*/ 	.word	0x0000ad70


	//   ....[9]....
        /*0dd0*/ 	.word	0x0000adf0


	//----- nvinfo : EIATTR_MAX_THREADS
	.align		4
.L_49:
        /*0dd4*/ 	.byte	0x04, 0x05
        /*0dd6*/ 	.short	(.L_51 - .L_50)
.L_50:
        /*0dd8*/ 	.word	0x00000100
        /*0ddc*/ 	.word	0x00000001
        /*0de0*/ 	.word	0x00000001


	//----- nvinfo : EIATTR_CRS_STACK_SIZE
	.align		4
.L_51:
        /*0de4*/ 	.byte	0x04, 0x1e
        /*0de6*/ 	.short	(.L_53 - .L_52)
.L_52:
        /*0de8*/ 	.word	0x00000000


	//----- nvinfo : EIATTR_CBANK_PARAM_SIZE
	.align		4
.L_53:
        /*0dec*/ 	.byte	0x03, 0x19
        /*0dee*/ 	.short	0x0800


	//----- nvinfo : EIATTR_PARAM_CBANK
	.align		4
        /*0df0*/ 	.byte	0x04, 0x0a
        /*0df2*/ 	.short	(.L_55 - .L_54)
	.align		4
.L_54:
        /*0df4*/ 	.word	index@(.nv.constant0._ZN7cutlass13device_kernelINS_4gemm6kernel13GemmUniversalIN4cute5tupleIJiiiiEEENS1_10collective13CollectiveMmaINS1_35MainloopSm100TmaUmmaWarpSpecializedILi8ELi2ELi4ENS5_IJNS4_1CILi2EEENSA_ILi4EEENSA_ILi1EEEEEEEENS5_IJNSA_ILi256EEENSA_ILi128EEENSA_ILi32EEEEEEfNS5_IJlSD_lEEEfSK_NS4_8TiledMMAINS4_8MMA_AtomIJNS4_23SM100_MMA_TF32_2x1SM_SSINS_10tfloat32_tESO_fLi256ELi128ELNS4_4UMMA5MajorE0ELSQ_0ELNSP_7ScaleInE0ELSR_0EEEEEENS4_6LayoutINS5_IJSD_SD_SD_EEENS5_IJNSA_ILi0EEESW_SW_EEEEENS5_IJNS4_10UnderscoreESZ_SZ_EEEEENS4_28SM100_TMA_2SM_LOAD_MULTICASTENS4_14ComposedLayoutINS4_7SwizzleILi3ELi4ELi3EEENS4_18smem_ptr_flag_bitsILi32EEENSU_INS5_IJNSA_ILi8EEESI_EEENS5_IJSI_SD_EEEEEEEvNS4_8identityENS4_18SM100_TMA_2SM_LOADES1C_vS1D_EENS_8epilogue10collective18CollectiveEpilogueINS1G_23Sm100TmaWarpSpecializedILi4ELi2ELi16ELb1ELb0EEEJNS5_IJSH_SH_SI_EEENS5_IJNSU_ISH_SD_EENSU_INSA_ILi16EEESD_EEEEEfSK_fSK_NS1G_6fusion15FusionCallbacksIS1K_NS1Q_17LinearCombinationIffffLNS_15FloatRoundStyleE2EEES1L_S1P_JEEENS4_5SM1004TMEM4LOAD26SM100_TMEM_LOAD_32dp32b16xENS4_13SM90_TMA_LOADENS13_INS14_ILi2ELi4ELi3EEES17_NSU_INS5_IJS18_S1N_EEENS5_IJS1N_SD_EEEEEEENS4_39AutoVectorizingCopyWithAssumedAlignmentILi128EEENS4_14SM90_TMA_STOREES25_S27_S27_EEEvvEEEEvNT_6ParamsE)
        /*0df8*/ 	.short	0x0380
        /*0dfa*/ 	.short	0x0800


	//----- nvinfo : EIATTR_SW_WAR
	.align		4
.L_55:
        /*0dfc*/ 	.byte	0x04, 0x36
        /*0dfe*/ 	.short	(.L_57 - .L_56)
.L_56:
        /*0e00*/ 	.word	0x00000008
.L_57:


//--------------------- .nv.callgraph             --------------------------
	.section	.nv.callgraph,"",@"SHT_CUDA_CALLGRAPH"
	.align	4
	.sectionentsize	8
	.align		4
        /*0000*/ 	.word	0x00000000
	.align		4
        /*0004*/ 	.word	0xffffffff
	.align		4
        /*0008*/ 	.word	index@(_ZN7cutlass13device_kernelINS_4gemm6kernel13GemmUniversalIN4cute5tupleIJiiiiEEENS1_10collective13CollectiveMmaINS1_35MainloopSm100TmaUmmaWarpSpecializedILi8ELi2ELi4ENS5_IJNS4_1CILi2EEENSA_ILi4EEENSA_ILi1EEEEEEEENS5_IJNSA_ILi256EEENSA_ILi128EEENSA_ILi32EEEEEEfNS5_IJlSD_lEEEfSK_NS4_8TiledMMAINS4_8MMA_AtomIJNS4_23SM100_MMA_TF32_2x1SM_SSINS_10tfloat32_tESO_fLi256ELi128ELNS4_4UMMA5MajorE0ELSQ_0ELNSP_7ScaleInE0ELSR_0EEEEEENS4_6LayoutINS5_IJSD_SD_SD_EEENS5_IJNSA_ILi0EEESW_SW_EEEEENS5_IJNS4_10UnderscoreESZ_SZ_EEEEENS4_28SM100_TMA_2SM_LOAD_MULTICASTENS4_14ComposedLayoutINS4_7SwizzleILi3ELi4ELi3EEENS4_18smem_ptr_flag_bitsILi32EEENSU_INS5_IJNSA_ILi8EEESI_EEENS5_IJSI_SD_EEEEEEEvNS4_8identityENS4_18SM100_TMA_2SM_LOADES1C_vS1D_EENS_8epilogue10collective18CollectiveEpilogueINS1G_23Sm100TmaWarpSpecializedILi4ELi2ELi16ELb1ELb0EEEJNS5_IJSH_SH_SI_EEENS5_IJNSU_ISH_SD_EENSU_INSA_ILi16EEESD_EEEEEfSK_fSK_NS1G_6fusion15FusionCallbacksIS1K_NS1Q_17LinearCombinationIffffLNS_15FloatRoundStyleE2EEES1L_S1P_JEEENS4_5SM1004TMEM4LOAD26SM100_TMEM_LOAD_32dp32b16xENS4_13SM90_TMA_LOADENS13_INS14_ILi2ELi4ELi3EEES17_NSU_INS5_IJS18_S1N_EEENS5_IJS1N_SD_EEEEEEENS4_39AutoVectorizingCopyWithAssumedAlignmentILi128EEENS4_14SM90_TMA_STOREES25_S27_S27_EEEvvEEEEvNT_6ParamsE)
	.align		4
        /*000c*/ 	.word	index@(__assertfail)
	.align		4
        /*0010*/ 	.word	0x00000000
	.align		4
        /*0014*/ 	.word	0xfffffffe
	.align		4
        /*0018*/ 	.word	0x00000000
	.align		4
        /*001c*/ 	.word	0xfffffffd
	.align		4
        /*0020*/ 	.word	0x00000000
	.align		4
        /*0024*/ 	.word	0xfffffffc


//--------------------- .nv.constant4             --------------------------
	.section	.nv.constant4,"a",@progbits
	.align	8
	.align		8
.nv.constant4:
        /*0000*/ 	.dword	__assertfail
	.align		8
        /*0008*/ 	.dword	__unnamed_1
	.align		8
        /*0010*/ 	.dword	__unnamed_2
	.align		8
        /*0018*/ 	.dword	_ZN40_INTERNAL_f13b3e84_4_k_cu_d9b721b7_301674cuda3std3__45__cpo5beginE
	.align		8
        /*0020*/ 	.dword	_ZN40_INTERNAL_f13b3e84_4_k_cu_d9b721b7_301674cuda3std3__45__cpo3endE
	.align		8
        /*0028*/ 	.dword	_ZN40_INTERNAL_f13b3e84_4_k_cu_d9b721b7_301674cuda3std3__45__cpo6cbeginE
	.align		8
        /*0030*/ 	.dword	_ZN40_INTERNAL_f13b3e84_4_k_cu_d9b721b7_301674cuda3std3__45__cpo4cendE
	.align		8
        /*0038*/ 	.dword	_ZN40_INTERNAL_f13b3e84_4_k_cu_d9b721b7_301674cuda3std3__442_GLOBAL__N__f13b3e84_4_k_cu_d9b721b7_301676ignoreE
	.align		8
        /*0040*/ 	.dword	_ZN40_INTERNAL_f13b3e84_4_k_cu_d9b721b7_301674cuda3std3__419piecewise_constructE
	.align		8
        /*0048*/ 	.dword	_ZN40_INTERNAL_f13b3e84_4_k_cu_d9b721b7_301674cuda3std3__48in_placeE
	.align		8
        /*0050*/ 	.dword	_ZN40_INTERNAL_f13b3e84_4_k_cu_d9b721b7_301674cuda3std6ranges3__45__cpo4swapE
	.align		8
        /*0058*/ 	.dword	_ZN40_INTERNAL_f13b3e84_4_k_cu_d9b721b7_301674cuda3std6ranges3__45__cpo9iter_moveE
	.align		8
        /*0060*/ 	.dword	_ZN40_INTERNAL_f13b3e84_4_k_cu_d9b721b7_301674cute7productE
	.align		8
        /*0068*/ 	.dword	_ZN40_INTERNAL_f13b3e84_4_k_cu_d9b721b7_301674cute1_E
	.align		8
        /*0070*/ 	.dword	$str$25
	.align		8
        /*0078*/ 	.dword	$str$26
	.align		8
        /*0080*/ 	.dword	$str$27
	.align		8
        /*0088*/ 	.dword	$str$28


//--------------------- .text._ZN7cutlass13device_kernelINS_4gemm6kernel13GemmUniversalIN4cute5tupleIJiiiiEEENS1_10collective13CollectiveMmaINS1_35MainloopSm100TmaUmmaWarpSpecializedILi8ELi2ELi4ENS5_IJNS4_1CILi2EEENSA_ILi4EEENSA_ILi1EEEEEEEENS5_IJNSA_ILi256EEENSA_ILi128EEENSA_ILi32EEEEEEfNS5_IJlSD_lEEEfSK_NS4_8TiledMMAINS4_8MMA_AtomIJNS4_23SM100_MMA_TF32_2x1SM_SSINS_10tfloat32_tESO_fLi256ELi128ELNS4_4UMMA5MajorE0ELSQ_0ELNSP_7ScaleInE0ELSR_0EEEEEENS4_6LayoutINS5_IJSD_SD_SD_EEENS5_IJNSA_ILi0EEESW_SW_EEEEENS5_IJNS4_10UnderscoreESZ_SZ_EEEEENS4_28SM100_TMA_2SM_LOAD_MULTICASTENS4_14ComposedLayoutINS4_7SwizzleILi3ELi4ELi3EEENS4_18smem_ptr_flag_bitsILi32EEENSU_INS5_IJNSA_ILi8EEESI_EEENS5_IJSI_SD_EEEEEEEvNS4_8identityENS4_18SM100_TMA_2SM_LOADES1C_vS1D_EENS_8epilogue10collective18CollectiveEpilogueINS1G_23Sm100TmaWarpSpecializedILi4ELi2ELi16ELb1ELb0EEEJNS5_IJSH_SH_SI_EEENS5_IJNSU_ISH_SD_EENSU_INSA_ILi16EEESD_EEEEEfSK_fSK_NS1G_6fusion15FusionCallbacksIS1K_NS1Q_17LinearCombinationIffffLNS_15FloatRoundStyleE2EEES1L_S1P_JEEENS4_5SM1004TMEM4LOAD26SM100_TMEM_LOAD_32dp32b16xENS4_13SM90_TMA_LOADENS13_INS14_ILi2ELi4ELi3EEES17_NSU_INS5_IJS18_S1N_EEENS5_IJS1N_SD_EEEEEEENS4_39AutoVectorizingCopyWithAssumedAlignmentILi128EEENS4_14SM90_TMA_STOREES25_S27_S27_EEEvvEEEEvNT_6ParamsE --------------------------
	.section	.text._ZN7cutlass13device_kernelINS_4gemm6kernel13GemmUniversalIN4cute5tupleIJiiiiEEENS1_10collective13CollectiveMmaINS1_35MainloopSm100TmaUmmaWarpSpecializedILi8ELi2ELi4ENS5_IJNS4_1CILi2EEENSA_ILi4EEENSA_ILi1EEEEEEEENS5_IJNSA_ILi256EEENSA_ILi128EEENSA_ILi32EEEEEEfNS5_IJlSD_lEEEfSK_NS4_8TiledMMAINS4_8MMA_AtomIJNS4_23SM100_MMA_TF32_2x1SM_SSINS_10tfloat32_tESO_fLi256ELi128ELNS4_4UMMA5MajorE0ELSQ_0ELNSP_7ScaleInE0ELSR_0EEEEEENS4_6LayoutINS5_IJSD_SD_SD_EEENS5_IJNSA_ILi0EEESW_SW_EEEEENS5_IJNS4_10UnderscoreESZ_SZ_EEEEENS4_28SM100_TMA_2SM_LOAD_MULTICASTENS4_14ComposedLayoutINS4_7SwizzleILi3ELi4ELi3EEENS4_18smem_ptr_flag_bitsILi32EEENSU_INS5_IJNSA_ILi8EEESI_EEENS5_IJSI_SD_EEEEEEEvNS4_8identityENS4_18SM100_TMA_2SM_LOADES1C_vS1D_EENS_8epilogue10collective18CollectiveEpilogueINS1G_23Sm100TmaWarpSpecializedILi4ELi2ELi16ELb1ELb0EEEJNS5_IJSH_SH_SI_EEENS5_IJNSU_ISH_SD_EENSU_INSA_ILi16EEESD_EEEEEfSK_fSK_NS1G_6fusion15FusionCallbacksIS1K_NS1Q_17LinearCombinationIffffLNS_15FloatRoundStyleE2EEES1L_S1P_JEEENS4_5SM1004TMEM4LOAD26SM100_TMEM_LOAD_32dp32b16xENS4_13SM90_TMA_LOADENS13_INS14_ILi2ELi4ELi3EEES17_NSU_INS5_IJS18_S1N_EEENS5_IJS1N_SD_EEEEEEENS4_39AutoVectorizingCopyWithAssumedAlignmentILi128EEENS4_14SM90_TMA_STOREES25_S27_S27_EEEvvEEEEvNT_6ParamsE,"ax",@progbits
	.align	128
.text._ZN7cutlass13device_kernelINS_4gemm6kernel13GemmUniversalIN4cute5tupleIJiiiiEEENS1_10collective13CollectiveMmaINS1_35MainloopSm100TmaUmmaWarpSpecializedILi8ELi2ELi4ENS5_IJNS4_1CILi2EEENSA_ILi4EEENSA_ILi1EEEEEEEENS5_IJNSA_ILi256EEENSA_ILi128EEENSA_ILi32EEEEEEfNS5_IJlSD_lEEEfSK_NS4_8TiledMMAINS4_8MMA_AtomIJNS4_23SM100_MMA_TF32_2x1SM_SSINS_10tfloat32_tESO_fLi256ELi128ELNS4_4UMMA5MajorE0ELSQ_0ELNSP_7ScaleInE0ELSR_0EEEEEENS4_6LayoutINS5_IJSD_SD_SD_EEENS5_IJNSA_ILi0EEESW_SW_EEEEENS5_IJNS4_10UnderscoreESZ_SZ_EEEEENS4_28SM100_TMA_2SM_LOAD_MULTICASTENS4_14ComposedLayoutINS4_7SwizzleILi3ELi4ELi3EEENS4_18smem_ptr_flag_bitsILi32EEENSU_INS5_IJNSA_ILi8EEESI_EEENS5_IJSI_SD_EEEEEEEvNS4_8identityENS4_18SM100_TMA_2SM_LOADES1C_vS1D_EENS_8epilogue10collective18CollectiveEpilogueINS1G_23Sm100TmaWarpSpecializedILi4ELi2ELi16ELb1ELb0EEEJNS5_IJSH_SH_SI_EEENS5_IJNSU_ISH_SD_EENSU_INSA_ILi16EEESD_EEEEEfSK_fSK_NS1G_6fusion15FusionCallbacksIS1K_NS1Q_17LinearCombinationIffffLNS_15FloatRoundStyleE2EEES1L_S1P_JEEENS4_5SM1004TMEM4LOAD26SM100_TMEM_LOAD_32dp32b16xENS4_13SM90_TMA_LOADENS13_INS14_ILi2ELi4ELi3EEES17_NSU_INS5_IJS18_S1N_EEENS5_IJS1N_SD_EEEEEEENS4_39AutoVectorizingCopyWithAssumedAlignmentILi128EEENS4_14SM90_TMA_STOREES25_S27_S27_EEEvvEEEEvNT_6ParamsE:
        .type           _ZN7cutlass13device_kernelINS_4gemm6kernel13GemmUniversalIN4cute5tupleIJiiiiEEENS1_10collective13CollectiveMmaINS1_35MainloopSm100TmaUmmaWarpSpecializedILi8ELi2ELi4ENS5_IJNS4_1CILi2EEENSA_ILi4EEENSA_ILi1EEEEEEEENS5_IJNSA_ILi256EEENSA_ILi128EEENSA_ILi32EEEEEEfNS5_IJlSD_lEEEfSK_NS4_8TiledMMAINS4_8MMA_AtomIJNS4_23SM100_MMA_TF32_2x1SM_SSINS_10tfloat32_tESO_fLi256ELi128ELNS4_4UMMA5MajorE0ELSQ_0ELNSP_7ScaleInE0ELSR_0EEEEEENS4_6LayoutINS5_IJSD_SD_SD_EEENS5_IJNSA_ILi0EEESW_SW_EEEEENS5_IJNS4_10UnderscoreESZ_SZ_EEEEENS4_28SM100_TMA_2SM_LOAD_MULTICASTENS4_14ComposedLayoutINS4_7SwizzleILi3ELi4ELi3EEENS4_18smem_ptr_flag_bitsILi32EEENSU_INS5_IJNSA_ILi8EEESI_EEENS5_IJSI_SD_EEEEEEEvNS4_8identityENS4_18SM100_TMA_2SM_LOADES1C_vS1D_EENS_8epilogue10collective18CollectiveEpilogueINS1G_23Sm100TmaWarpSpecializedILi4ELi2ELi16ELb1ELb0EEEJNS5_IJSH_SH_SI_EEENS5_IJNSU_ISH_SD_EENSU_INSA_ILi16EEESD_EEEEEfSK_fSK_NS1G_6fusion15FusionCallbacksIS1K_NS1Q_17LinearCombinationIffffLNS_15FloatRoundStyleE2EEES1L_S1P_JEEENS4_5SM1004TMEM4LOAD26SM100_TMEM_LOAD_32dp32b16xENS4_13SM90_TMA_LOADENS13_INS14_ILi2ELi4ELi3EEES17_NSU_INS5_IJS18_S1N_EEENS5_IJS1N_SD_EEEEEEENS4_39AutoVectorizingCopyWithAssumedAlignmentILi128EEENS4_14SM90_TMA_STOREES25_S27_S27_EEEvvEEEEvNT_6ParamsE,@function
        .size           _ZN7cutlass13device_kernelINS_4gemm6kernel13GemmUniversalIN4cute5tupleIJiiiiEEENS1_10collective13CollectiveMmaINS1_35MainloopSm100TmaUmmaWarpSpecializedILi8ELi2ELi4ENS5_IJNS4_1CILi2EEENSA_ILi4EEENSA_ILi1EEEEEEEENS5_IJNSA_ILi256EEENSA_ILi128EEENSA_ILi32EEEEEEfNS5_IJlSD_lEEEfSK_NS4_8TiledMMAINS4_8MMA_AtomIJNS4_23SM100_MMA_TF32_2x1SM_SSINS_10tfloat32_tESO_fLi256ELi128ELNS4_4UMMA5MajorE0ELSQ_0ELNSP_7ScaleInE0ELSR_0EEEEEENS4_6LayoutINS5_IJSD_SD_SD_EEENS5_IJNSA_ILi0EEESW_SW_EEEEENS5_IJNS4_10UnderscoreESZ_SZ_EEEEENS4_28SM100_TMA_2SM_LOAD_MULTICASTENS4_14ComposedLayoutINS4_7SwizzleILi3ELi4ELi3EEENS4_18smem_ptr_flag_bitsILi32EEENSU_INS5_IJNSA_ILi8EEESI_EEENS5_IJSI_SD_EEEEEEEvNS4_8identityENS4_18SM100_TMA_2SM_LOADES1C_vS1D_EENS_8epilogue10collective18CollectiveEpilogueINS1G_23Sm100TmaWarpSpecializedILi4ELi2ELi16ELb1ELb0EEEJNS5_IJSH_SH_SI_EEENS5_IJNSU_ISH_SD_EENSU_INSA_ILi16EEESD_EEEEEfSK_fSK_NS1G_6fusion15FusionCallbacksIS1K_NS1Q_17LinearCombinationIffffLNS_15FloatRoundStyleE2EEES1L_S1P_JEEENS4_5SM1004TMEM4LOAD26SM100_TMEM_LOAD_32dp32b16xENS4_13SM90_TMA_LOADENS13_INS14_ILi2ELi4ELi3EEES17_NSU_INS5_IJS18_S1N_EEENS5_IJS1N_SD_EEEEEEENS4_39AutoVectorizingCopyWithAssumedAlignmentILi128EEENS4_14SM90_TMA_STOREES25_S27_S27_EEEvvEEEEvNT_6ParamsE,(.L_x_253 - _ZN7cutlass13device_kernelINS_4gemm6kernel13GemmUniversalIN4cute5tupleIJiiiiEEENS1_10collective13CollectiveMmaINS1_35MainloopSm100TmaUmmaWarpSpecializedILi8ELi2ELi4ENS5_IJNS4_1CILi2EEENSA_ILi4EEENSA_ILi1EEEEEEEENS5_IJNSA_ILi256EEENSA_ILi128EEENSA_ILi32EEEEEEfNS5_IJlSD_lEEEfSK_NS4_8TiledMMAINS4_8MMA_AtomIJNS4_23SM100_MMA_TF32_2x1SM_SSINS_10tfloat32_tESO_fLi256ELi128ELNS4_4UMMA5MajorE0ELSQ_0ELNSP_7ScaleInE0ELSR_0EEEEEENS4_6LayoutINS5_IJSD_SD_SD_EEENS5_IJNSA_ILi0EEESW_SW_EEEEENS5_IJNS4_10UnderscoreESZ_SZ_EEEEENS4_28SM100_TMA_2SM_LOAD_MULTICASTENS4_14ComposedLayoutINS4_7SwizzleILi3ELi4ELi3EEENS4_18smem_ptr_flag_bitsILi32EEENSU_INS5_IJNSA_ILi8EEESI_EEENS5_IJSI_SD_EEEEEEEvNS4_8identityENS4_18SM100_TMA_2SM_LOADES1C_vS1D_EENS_8epilogue10collective18CollectiveEpilogueINS1G_23Sm100TmaWarpSpecializedILi4ELi2ELi16ELb1ELb0EEEJNS5_IJSH_SH_SI_EEENS5_IJNSU_ISH_SD_EENSU_INSA_ILi16EEESD_EEEEEfSK_fSK_NS1G_6fusion15FusionCallbacksIS1K_NS1Q_17LinearCombinationIffffLNS_15FloatRoundStyleE2EEES1L_S1P_JEEENS4_5SM1004TMEM4LOAD26SM100_TMEM_LOAD_32dp32b16xENS4_13SM90_TMA_LOADENS13_INS14_ILi2ELi4ELi3EEES17_NSU_INS5_IJS18_S1N_EEENS5_IJS1N_SD_EEEEEEENS4_39AutoVectorizingCopyWithAssumedAlignmentILi128EEENS4_14SM90_TMA_STOREES25_S27_S27_EEEvvEEEEvNT_6ParamsE)
        .other          _ZN7cutlass13device_kernelINS_4gemm6kernel13GemmUniversalIN4cute5tupleIJiiiiEEENS1_10collective13CollectiveMmaINS1_35MainloopSm100TmaUmmaWarpSpecializedILi8ELi2ELi4ENS5_IJNS4_1CILi2EEENSA_ILi4EEENSA_ILi1EEEEEEEENS5_IJNSA_ILi256EEENSA_ILi128EEENSA_ILi32EEEEEEfNS5_IJlSD_lEEEfSK_NS4_8TiledMMAINS4_8MMA_AtomIJNS4_23SM100_MMA_TF32_2x1SM_SSINS_10tfloat32_tESO_fLi256ELi128ELNS4_4UMMA5MajorE0ELSQ_0ELNSP_7ScaleInE0ELSR_0EEEEEENS4_6LayoutINS5_IJSD_SD_SD_EEENS5_IJNSA_ILi0EEESW_SW_EEEEENS5_IJNS4_10UnderscoreESZ_SZ_EEEEENS4_28SM100_TMA_2SM_LOAD_MULTICASTENS4_14ComposedLayoutINS4_7SwizzleILi3ELi4ELi3EEENS4_18smem_ptr_flag_bitsILi32EEENSU_INS5_IJNSA_ILi8EEESI_EEENS5_IJSI_SD_EEEEEEEvNS4_8identityENS4_18SM100_TMA_2SM_LOADES1C_vS1D_EENS_8epilogue10collective18CollectiveEpilogueINS1G_23Sm100TmaWarpSpecializedILi4ELi2ELi16ELb1ELb0EEEJNS5_IJSH_SH_SI_EEENS5_IJNSU_ISH_SD_EENSU_INSA_ILi16EEESD_EEEEEfSK_fSK_NS1G_6fusion15FusionCallbacksIS1K_NS1Q_17LinearCombinationIffffLNS_15FloatRoundStyleE2EEES1L_S1P_JEEENS4_5SM1004TMEM4LOAD26SM100_TMEM_LOAD_32dp32b16xENS4_13SM90_TMA_LOADENS13_INS14_ILi2ELi4ELi3EEES17_NSU_INS5_IJS18_S1N_EEENS5_IJS1N_SD_EEEEEEENS4_39AutoVectorizingCopyWithAssumedAlignmentILi128EEENS4_14SM90_TMA_STOREES25_S27_S27_EEEvvEEEEvNT_6ParamsE,@"STO_CUDA_ENTRY STV_DEFAULT"
_ZN7cutlass13device_kernelINS_4gemm6kernel13GemmUniversalIN4cute5tupleIJiiiiEEENS1_10collective13CollectiveMmaINS1_35MainloopSm100TmaUmmaWarpSpecializedILi8ELi2ELi4ENS5_IJNS4_1CILi2EEENSA_ILi4EEENSA_ILi1EEEEEEEENS5_IJNSA_ILi256EEENSA_ILi128EEENSA_ILi32EEEEEEfNS5_IJlSD_lEEEfSK_NS4_8TiledMMAINS4_8MMA_AtomIJNS4_23SM100_MMA_TF32_2x1SM_SSINS_10tfloat32_tESO_fLi256ELi128ELNS4_4UMMA5MajorE0ELSQ_0ELNSP_7ScaleInE0ELSR_0EEEEEENS4_6LayoutINS5_IJSD_SD_SD_EEENS5_IJNSA_ILi0EEESW_SW_EEEEENS5_IJNS4_10UnderscoreESZ_SZ_EEEEENS4_28SM100_TMA_2SM_LOAD_MULTICASTENS4_14ComposedLayoutINS4_7SwizzleILi3ELi4ELi3EEENS4_18smem_ptr_flag_bitsILi32EEENSU_INS5_IJNSA_ILi8EEESI_EEENS5_IJSI_SD_EEEEEEEvNS4_8identityENS4_18SM100_TMA_2SM_LOADES1C_vS1D_EENS_8epilogue10collective18CollectiveEpilogueINS1G_23Sm100TmaWarpSpecializedILi4ELi2ELi16ELb1ELb0EEEJNS5_IJSH_SH_SI_EEENS5_IJNSU_ISH_SD_EENSU_INSA_ILi16EEESD_EEEEEfSK_fSK_NS1G_6fusion15FusionCallbacksIS1K_NS1Q_17LinearCombinationIffffLNS_15FloatRoundStyleE2EEES1L_S1P_JEEENS4_5SM1004TMEM4LOAD26SM100_TMEM_LOAD_32dp32b16xENS4_13SM90_TMA_LOADENS13_INS14_ILi2ELi4ELi3EEES17_NSU_INS5_IJS18_S1N_EEENS5_IJS1N_SD_EEEEEEENS4_39AutoVectorizingCopyWithAssumedAlignmentILi128EEENS4_14SM90_TMA_STOREES25_S27_S27_EEEvvEEEEvNT_6ParamsE:
[----:B------:R-:W1:Y:S01]  /*0000*/  LDC R1, c[0x0][0x37c] ;  /* 0x0000df00ff017b82 */ /* 0x000e620000000800 */
[----:B------:R-:W2:Y:S01]  /*0010*/  S2R R68, SR_TID.X ;  /* 0x0000000000447919 */ /* 0x000ea20000002100 */
[----:B------:R-:W3:Y:S06]  /*0020*/  LDCU.64 UR8, c[0x0][0x890] ;  /* 0x00011200ff0877ac */ /* 0x000eec0008000a00 */
[----:B------:R-:W4:Y:S01]  /*0030*/  S2UR UR4, SR_CgaCtaId ;  /* 0x00000000000479c3 */ /* 0x000f220000008800 */
[----:B------:R-:W-:Y:S02]  /*0040*/  PRMT R26, RZ, 0x7610, R26 ;  /* 0x00007610ff1a7816 */ /* 0x000fe4000000001a */
[----:B------:R-:W-:-:S02]  /*0050*/  ELECT P0, URZ, PT ;  /* 0x0000000000ff782f */ /* 0x000fc40003800000 */
[----:B---3--:R-:W-:-:S04]  /*0060*/  ISETP.NE.U32.AND P1, PT, RZ, UR8, PT ;  /* 0x00000008ff007c0c */ /* 0x008fc8000bf25070 */
[----:B------:R-:W-:Y:S01]  /*0070*/  ISETP.NE.AND.EX P2, PT, RZ, UR9, PT, P1 ;  /* 0x00000009ff007c0c */ /* 0x000fe2000bf45310 */
[----:B----4-:R-:W-:Y:S02]  /*0080*/  ULOP3.LUT UR47, UR4, 0x1, URZ, 0xc0, !UPT ;  /* 0x00000001042f7892 */ /* 0x010fe4000f8ec0ff */
[----:B------:R-:W-:Y:S01]  /*0090*/  ULOP3.LUT UR46, UR4, 0x1, URZ, 0x3c, !UPT ;  /* 0x00000001042e7892 */ /* 0x000fe2000f8e3cff */
[----:B--2---:R-:W-:-:S05]  /*00a0*/  SHF.R.U32.HI R56, RZ, 0x5, R68 ;  /* 0x00000005ff387819 */ /* 0x004fca0000011644 */
[----:B------:R-:W2:Y:S02]  /*00b0*/  SHFL.IDX PT, R0, R56, RZ, 0x1f ;  /* 0x00001fff38007589 */ /* 0x000ea400000e0000 */
[----:B--2---:R-:W-:Y:S02]  /*00c0*/  R2UR UR21, R0 ;  /* 0x00000000001572ca */ /* 0x004fe400000e0000 */
[----:B-1----:R-:W-:-:S13]  /*00d0*/  @P2 BRA `(.L_x_0) ;  /* 0x0000000000302947 */ /* 0x002fda0003800000 */
[----:B------:R-:W1:Y:S02]  /*00e0*/  LDCU.64 UR4, c[0x0][0x888] ;  /* 0x00011100ff0477ac */ /* 0x000e640008000a00 */
[----:B-1----:R-:W-:-:S04]  /*00f0*/  UISETP.NE.U32.AND UP0, UPT, UR4, URZ, UPT ;  /* 0x000000ff0400728c */ /* 0x002fc8000bf05070 */
[----:B------:R-:W-:-:S09]  /*0100*/  UISETP.NE.AND.EX UP0, UPT, UR5, URZ, UPT, UP0 ;  /* 0x000000ff0500728c */ /* 0x000fd2000bf05300 */
[----:B------:R-:W-:Y:S05]  /*0110*/  BRA.U !UP0, `(.L_x_1) ;  /* 0x0000000108147547 */ /* 0x000fea000b800000 */
[----:B------:R-:W1:Y:S01]  /*0120*/  LDC.64 R2, c[0x0][0x888] ;  /* 0x00022200ff027b82 */ /* 0x000e620000000a00 */
[----:B------:R-:W1:Y:S02]  /*0130*/  LDCU.64 UR4, c[0x0][0x358] ;  /* 0x00006b00ff0477ac */ /* 0x000e640008000a00 */
[----:B-1----:R1:W5:Y:S01]  /*0140*/  LDG.E R27, desc[UR4][R2.64] ;  /* 0x00000004021b7981 */ /* 0x002362000c1e1900 */
[----:B------:R-:W-:Y:S01]  /*0150*/  HFMA2 R26, -RZ, RZ, 0, 5.9604644775390625e-08 ;  /* 0x00000001ff1a7431 */ /* 0x000fe200000001ff */
[----:B------:R-:W-:Y:S05]  /*0160*/  BRA `(.L_x_0) ;  /* 0x00000000000c7947 */ /* 0x000fea0003800000 */
.L_x_1:
[----:B------:R-:W1:Y:S01]  /*0170*/  LDCU UR4, c[0x0][0x880] ;  /* 0x00011000ff0477ac */ /* 0x000e620008000800 */
[----:B------:R-:W-:Y:S01]  /*0180*/  HFMA2 R26, -RZ, RZ, 0, 5.9604644775390625e-08 ;  /* 0x00000001ff1a7431 */ /* 0x000fe200000001ff */
[----:B-1----:R-:W-:-:S07]  /*0190*/  MOV R27, UR4 ;  /* 0x00000004001b7c02 */ /* 0x002fce0008000f00 */
.L_x_0:
[----:B------:R-:W2:Y:S02]  /*01a0*/  LDCU.64 UR4, c[0x0][0x8b0] ;  /* 0x00011600ff0477ac */ /* 0x000ea40008000a00 */
[----:B--2---:R-:W-:-:S04]  /*01b0*/  UISETP.NE.U32.AND UP0, UPT, UR4, URZ, UPT ;  /* 0x000000ff0400728c */ /* 0x004fc8000bf05070 */
[----:B------:R-:W-:-:S09]  /*01c0*/  UISETP.NE.AND.EX UP0, UPT, UR5, URZ, UPT, UP0 ;  /* 0x000000ff0500728c */ /* 0x000fd2000bf05300 */
[----:B------:R-:W-:Y:S05]  /*01d0*/  BRA.U UP0, `(.L_x_2) ;  /* 0x0000000100287547 */ /* 0x000fea000b800000 */
[----:B------:R-:W2:Y:S02]  /*01e0*/  LDCU.64 UR4, c[0x0][0x8a8] ;  /* 0x00011500ff0477ac */ /* 0x000ea40008000a00 */
[----:B--2---:R-:W-:-:S04]  /*01f0*/  UISETP.NE.U32.AND UP0, UPT, UR4, URZ, UPT ;  /* 0x000000ff0400728c */ /* 0x004fc8000bf05070 */
[----:B------:R-:W-:-:S09]  /*0200*/  UISETP.NE.AND.EX UP0, UPT, UR5, URZ, UPT, UP0 ;  /* 0x000000ff0500728c */ /* 0x000fd2000bf05300 */
[----:B------:R-:W-:Y:S05]  /*0210*/  BRA.U !UP0, `(.L_x_3) ;  /* 0x0000000108107547 */ /* 0x000fea000b800000 */
[----:B------:R-:W2:Y:S01]  /*0220*/  LDC.64 R24, c[0x0][0x8a8] ;  /* 0x00022a00ff187b82 */ /* 0x000ea20000000a00 */
[----:B------:R-:W2:Y:S02]  /*0230*/  LDCU.64 UR4, c[0x0][0x358] ;  /* 0x00006b00ff0477ac */ /* 0x000ea40008000a00 */
[----:B--2---:R2:W5:Y:S01]  /*0240*/  LDG.E R24, desc[UR4][R24.64] ;  /* 0x0000000418187981 */ /* 0x004562000c1e1900 */
[----:B------:R-:W-:Y:S05]  /*0250*/  BRA `(.L_x_2) ;  /* 0x0000000000087947 */ /* 0x000fea0003800000 */
.L_x_3:
[----:B------:R-:W2:Y:S02]  /*0260*/  LDCU UR4, c[0x0][0x8a0] ;  /* 0x00011400ff0477ac */ /* 0x000ea40008000800 */
[----:B--2---:R-:W-:Y:S02]  /*0270*/  MOV R24, UR4 ;  /* 0x0000000400187c02 */ /* 0x004fe40008000f00 */
.L_x_2:
[----:B------:R-:W-:Y:S01]  /*0280*/  IMAD.U32 R0, RZ, RZ, UR21 ;  /* 0x00000015ff007e24 */ /* 0x000fe2000f8e00ff */
[----:B------:R-:W-:Y:S04]  /*0290*/  BSSY.RECONVERGENT B0, `(.L_x_4) ;  /* 0x000000c000007945 */ /* 0x000fe80003800200 */
[C---:B------:R-:W-:Y:S02]  /*02a0*/  ISETP.NE.OR P3, PT, R0.reuse, 0x1, !P0 ;  /* 0x000000010000780c */ /* 0x040fe40004765670 */
[----:B------:R-:W-:-:S11]  /*02b0*/  ISETP.NE.OR P2, PT, R0, 0x3, !P0 ;  /* 0x000000030000780c */ /* 0x000fd60004745670 */
[----:B------:R-:W-:Y:S05]  /*02c0*/  @P3 BRA `(.L_x_5) ;  /* 0x0000000000203947 */ /* 0x000fea0003800000 */
[----:B------:R-:W3:Y:S02]  /*02d0*/  LDCU.64 UR4, c[0x0][0x348] ;  /* 0x00006900ff0477ac */ /* 0x000ee40008000a00 */
[----:B---3--:R-:W-:Y:S02]  /*02e0*/  UIADD3 UR6, UP1, UPT, UR4, 0x80, URZ ;  /* 0x0000008004067890 */ /* 0x008fe4000ff3e0ff */
[----:B------:R-:W-:Y:S02]  /*02f0*/  UIADD3 UR4, UP0, UPT, UR4, 0x180, URZ ;  /* 0x0000018004047890 */ /* 0x000fe4000ff1e0ff */
[----:B------:R-:W-:Y:S02]  /*0300*/  UIADD3.X UR7, UPT, UPT, URZ, UR5, URZ, UP1, !UPT ;  /* 0x00000005ff077290 */ /* 0x000fe40008ffe4ff */
[----:B------:R-:W-:-:S07]  /*0310*/  UIADD3.X UR5, UPT, UPT, URZ, UR5, URZ, UP0, !UPT ;  /* 0x00000005ff057290 */ /* 0x000fce00087fe4ff */
[----:B------:R3:W-:Y:S02]  /*0320*/  UTMACCTL.PF [UR6] ;  /* 0x00000000060079b9 */ /* 0x0007e40008040000 */
[----:B------:R3:W-:Y:S02]  /*0330*/  UTMACCTL.PF [UR4] ;  /* 0x00000000040079b9 */ /* 0x0007e40008040000 */
[----:B---3--:R-:W-:Y:S01]  /*0340*/  NOP ;  /* 0x0000000000007918 */ /* 0x008fe20000000000 */
.L_x_5:
[----:B------:R-:W-:Y:S05]  /*0350*/  BSYNC.RECONVERGENT B0 ;  /* 0x0000000000007941 */ /* 0x000fea0003800200 */
.L_x_4:
[----:B------:R-:W-:Y:S04]  /*0360*/  BSSY.RECONVERGENT B0, `(.L_x_6) ;  /* 0x000000a000007945 */ /* 0x000fe80003800200 */
        /* <DEDUP_REMOVED lines=9> */
.L_x_7:
[----:B------:R-:W-:Y:S05]  /*0400*/  BSYNC.RECONVERGENT B0 ;  /* 0x0000000000007941 */ /* 0x000fea0003800200 */
.L_x_6:
[----:B------:R-:W3:Y:S01]  /*0410*/  LDCU.64 UR4, c[0x0][0x888] ;  /* 0x00011100ff0477ac */ /* 0x000ee20008000a00 */
[----:B------:R-:W-:Y:S01]  /*0420*/  ISETP.NE.AND.EX P1, PT, RZ, UR9, PT, P1 ;  /* 0x00000009ff007c0c */ /* 0x000fe2000bf25310 */
[----:B------:R-:W-:Y:S01]  /*0430*/  UPLOP3.LUT UP4, UPT, UPT, UPT, UPT, 0x80, 0x8 ;  /* 0x000000000008789c */ /* 0x000fe20003f8f070 */
[----:B---3--:R-:W-:-:S04]  /*0440*/  ISETP.NE.U32.AND P2, PT, RZ, UR4, PT ;  /* 0x00000004ff007c0c */ /* 0x008fc8000bf45070 */
[----:B------:R-:W-:-:S13]  /*0450*/  ISETP.NE.AND.EX P2, PT, RZ, UR5, PT, P2 ;  /* 0x00000005ff007c0c */ /* 0x000fda000bf45320 */
[----:B------:R-:W-:Y:S05]  /*0460*/  @P2 BRA P1, `(.L_x_8) ;  /* 0x0000000000282947 */ /* 0x000fea0000800000 */
[----:B------:R-:W-:Y:S01]  /*0470*/  UISETP.NE.U32.AND UP0, UPT, UR8, URZ, UPT ;  /* 0x000000ff0800728c */ /* 0x000fe2000bf05070 */
[----:B-----5:R-:W-:Y:S01]  /*0480*/  FSETP.NEU.AND P1, PT, R27, RZ, PT ;  /* 0x000000ff1b00720b */ /* 0x020fe20003f2d000 */
[----:B------:R-:W-:Y:S02]  /*0490*/  UISETP.NE.U32.AND UP2, UPT, UR4, URZ, UPT ;  /* 0x000000ff0400728c */ /* 0x000fe4000bf45070 */
[----:B------:R-:W-:Y:S02]  /*04a0*/  UISETP.NE.AND.EX UP1, UPT, UR9, URZ, UPT, UP0 ;  /* 0x000000ff0900728c */ /* 0x000fe4000bf25300 */
[----:B------:R-:W-:-:S04]  /*04b0*/  UISETP.NE.AND.EX UP0, UPT, UR5, URZ, UPT, UP2 ;  /* 0x000000ff0500728c */ /* 0x000fc8000bf05320 */
[----:B------:R-:W-:-:S04]  /*04c0*/  USEL UR4, URZ, 0xffffffff, UP0 ;  /* 0xffffffffff047887 */ /* 0x000fc80008000000 */
[----:B------:R-:W-:Y:S01]  /*04d0*/  VOTEU.ANY UP0, P1 ;  /* 0x0000000000ff7886 */ /* 0x000fe20000800100 */
[----:B------:R-:W-:-:S04]  /*04e0*/  @!UP1 USEL UR4, URZ, 0xffffffff, UP0 ;  /* 0xffffffffff049887 */ /* 0x000fc80008000000 */
[----:B------:R-:W-:-:S04]  /*04f0*/  ULOP3.LUT UR4, UR4, 0x1, URZ, 0xc0, !UPT ;  /* 0x0000000104047892 */ /* 0x000fc8000f8ec0ff */
[----:B------:R-:W-:-:S11]  /*0500*/  UISETP.NE.U32.AND UP4, UPT, UR4, 0x1, UPT ;  /* 0x000000010400788c */ /* 0x000fd6000bf85070 */
.L_x_8:
[----:B------:R-:W3:Y:S01]  /*0510*/  SHFL.IDX PT, R0, R56, RZ, 0x1f ;  /* 0x00001fff38007589 */ /* 0x000ee200000e0000 */
[----:B------:R-:W-:-:S04]  /*0520*/  UISETP.NE.AND UP0, UPT, UR21, 0x2, UPT ;  /* 0x000000021500788c */ /* 0x000fc8000bf05270 */
[----:B------:R-:W-:Y:S02]  /*0530*/  UISETP.EQ.AND UP1, UPT, UR47, URZ, !UP0 ;  /* 0x000000ff2f00728c */ /* 0x000fe4000c722270 */
[----:B------:R-:W-:-:S04]  /*0540*/  USEL UR53, URZ, 0x1, UP0 ;  /* 0x00000001ff357887 */ /* 0x000fc80008000000 */
[----:B------:R-:W-:Y:S02]  /*0550*/  PLOP3.LUT P3, PT, P0, PT, UP1, 0x80, 0x8 ;  /* 0x000000000008781c */ /* 0x000fe4000076f018 */
[----:B---3--:R-:W-:-:S13]  /*0560*/  ISETP.NE.AND P1, PT, R0, RZ, PT ;  /* 0x000000ff0000720c */ /* 0x008fda0003f25270 */
[----:B------:R-:W-:Y:S05]  /*0570*/  @P1 BRA `(.L_x_9) ;  /* 0x0000000000781947 */ /* 0x000fea0003800000 */
[----:B------:R-:W3:Y:S01]  /*0580*/  S2UR UR5, SR_CgaCtaId ;  /* 0x00000000000579c3 */ /* 0x000ee20000008800 */
[----:B------:R-:W-:Y:S01]  /*0590*/  UMOV UR4, 0x400 ;  /* 0x0000040000047882 */ /* 0x000fe20000000000 */
[----:B------:R-:W-:Y:S01]  /*05a0*/  UMOV UR8, 0x1 ;  /* 0x0000000100087882 */ /* 0x000fe20000000000 */
[----:B------:R-:W-:Y:S01]  /*05b0*/  UMOV UR6, 0x4 ;  /* 0x0000000400067882 */ /* 0x000fe20000000000 */
[----:B------:R-:W-:-:S04]  /*05c0*/  UIADD3 UR8, UPT, UPT, -UR8, 0x100000, URZ ;  /* 0x0010000008087890 */ /* 0x000fc8000fffe1ff */
[----:B------:R-:W-:Y:S02]  /*05d0*/  USHF.L.U32 UR9, UR8, 0xb, URZ ;  /* 0x0000000b08097899 */ /* 0x000fe400080006ff */
[----:B------:R-:W-:Y:S02]  /*05e0*/  USHF.L.U32 UR8, UR8, 0x1, URZ ;  /* 0x0000000108087899 */ /* 0x000fe400080006ff */
[----:B------:R-:W-:-:S04]  /*05f0*/  UIADD3 UR6, UPT, UPT, -UR6, 0x100000, URZ ;  /* 0x0010000006067890 */ /* 0x000fc8000fffe1ff */
[----:B------:R-:W-:Y:S02]  /*0600*/  USHF.L.U32 UR7, UR6, 0xb, URZ ;  /* 0x0000000b06077899 */ /* 0x000fe400080006ff */
[----:B------:R-:W-:Y:S01]  /*0610*/  USHF.L.U32 UR6, UR6, 0x1, URZ ;  /* 0x0000000106067899 */ /* 0x000fe200080006ff */
[----:B------:R-:W-:Y:S01]  /*0620*/  ELECT P1, URZ, PT ;  /* 0x0000000000ff782f */ /* 0x000fe20003820000 */
[----:B---3--:R-:W-:Y:S01]  /*0630*/  ULEA UR4, UR5, UR4, 0x18 ;  /* 0x0000000405047291 */ /* 0x008fe2000f8ec0ff */
[----:B------:R-:W3:Y:S11]  /*0640*/  FENCE.VIEW.ASYNC.S ;  /* 0x00000000000073c6 */ /* 0x000ef60000000000 */
[----:B---3--:R3:W4:Y:S01]  /*0650*/  SYNCS.EXCH.64 URZ, [UR4], UR8 ;  /* 0x0000000804ff75b2 */ /* 0x0087220008000100 */
[----:B------:R3:W1:Y:S01]  /*0660*/  SYNCS.EXCH.64 URZ, [UR4+0x40], UR6 ;  /* 0x0000400604ff75b2 */ /* 0x0006620008000100 */
        /* <DEDUP_REMOVED lines=13> */
[----:B------:R3:W1:Y:S02]  /*0740*/  SYNCS.EXCH.64 URZ, [UR4+0x78], UR6 ;  /* 0x0000780604ff75b2 */ /* 0x0006640008000100 */
[----:B---3--:R-:W-:Y:S01]  /*0750*/  NOP ;  /* 0x0000000000007918 */ /* 0x008fe20000000000 */
.L_x_9:
[----:B------:R-:W3:Y:S01]  /*0760*/  SHFL.IDX PT, R0, R56, RZ, 0x1f ;  /* 0x00001fff38007589 */ /* 0x000ee200000e0000 */
[----:B------:R-:W-:Y:S01]  /*0770*/  NOP ;  /* 0x0000000000007918 */ /* 0x000fe20000000000 */
[----:B---3--:R-:W-:-:S13]  /*0780*/  ISETP.NE.AND P1, PT, R0, 0x1, PT ;  /* 0x000000010000780c */ /* 0x008fda0003f25270 */
        /* <DEDUP_REMOVED lines=14> */
[----:B---3--:R3:W1:Y:S01]  /*0870*/  SYNCS.EXCH.64 URZ, [UR4+0x80], UR8 ;  /* 0x0000800804ff75b2 */ /* 0x0086620008000100 */
[----:B------:R3:W1:Y:S01]  /*0880*/  SYNCS.EXCH.64 URZ, [UR4+0xa0], UR6 ;  /* 0x0000a00604ff75b2 */ /* 0x0006620008000100 */
[----:B------:R3:W1:Y:S01]  /*0890*/  SYNCS.EXCH.64 URZ, [UR4+0x88], UR8 ;  /* 0x0000880804ff75b2 */ /* 0x0006620008000100 */
[----:B------:R3:W1:Y:S01]  /*08a0*/  SYNCS.EXCH.64 URZ, [UR4+0xa8], UR6 ;  /* 0x0000a80604ff75b2 */ /* 0x0006620008000100 */
[----:B------:R3:W1:Y:S01]  /*08b0*/  SYNCS.EXCH.64 URZ, [UR4+0x90], UR8 ;  /* 0x0000900804ff75b2 */ /* 0x0006620008000100 */
[----:B------:R3:W1:Y:S01]  /*08c0*/  SYNCS.EXCH.64 URZ, [UR4+0xb0], UR6 ;  /* 0x0000b00604ff75b2 */ /* 0x0006620008000100 */
[----:B------:R3:W1:Y:S01]  /*08d0*/  SYNCS.EXCH.64 URZ, [UR4+0x98], UR8 ;  /* 0x0000980804ff75b2 */ /* 0x0006620008000100 */
[----:B------:R3:W1:Y:S01]  /*08e0*/  SYNCS.EXCH.64 URZ, [UR4+0xb8], UR6 ;  /* 0x0000b80604ff75b2 */ /* 0x0006620008000100 */
[----:B------:R-:W-:Y:S01]  /*08f0*/  NOP ;  /* 0x0000000000007918 */ /* 0x000fe20000000000 */
.L_x_10:
[----:B------:R-:W2:Y:S01]  /*0900*/  SHFL.IDX PT, R0, R56, RZ, 0x1f ;  /* 0x00001fff38007589 */ /* 0x000ea200000e0000 */
[----:B------:R-:W-:Y:S01]  /*0910*/  NOP ;  /* 0x0000000000007918 */ /* 0x000fe20000000000 */
[----:B--2---:R-:W-:-:S13]  /*0920*/  ISETP.NE.AND P1, PT, R0, 0x3, PT ;  /* 0x000000030000780c */ /* 0x004fda0003f25270 */
[----:B------:R-:W-:Y:S05]  /*0930*/  @P1 BRA `(.L_x_11) ;  /* 0x0000000000301947 */ /* 0x000fea0003800000 */
[----:B---3--:R-:W2:Y:S01]  /*0940*/  S2UR UR6, SR_CgaCtaId ;  /* 0x00000000000679c3 */ /* 0x008ea20000008800 */
[----:B------:R-:W-:Y:S01]  /*0950*/  UMOV UR4, 0x400 ;  /* 0x0000040000047882 */ /* 0x000fe20000000000 */
[----:B------:R-:W-:Y:S01]  /*0960*/  UMOV UR5, 0x20 ;  /* 0x0000002000057882 */ /* 0x000fe20000000000 */
[----:B------:R-:W-:Y:S01]  /*0970*/  ELECT P1, URZ, PT ;  /* 0x0000000000ff782f */ /* 0x000fe20003820000 */
[----:B--2---:R-:W-:Y:S02]  /*0980*/  ULEA UR6, UR6, UR4, 0x18 ;  /* 0x0000000406067291 */ /* 0x004fe4000f8ec0ff */
[----:B------:R-:W-:-:S04]  /*0990*/  UIADD3 UR4, UPT, UPT, -UR5, 0x100000, URZ ;  /* 0x0010000005047890 */ /* 0x000fc8000fffe1ff */
[----:B------:R-:W-:Y:S02]  /*09a0*/  USHF.L.U32 UR5, UR4, 0xb, URZ ;  /* 0x0000000b04057899 */ /* 0x000fe400080006ff */
[----:B------:R-:W-:Y:S01]  /*09b0*/  USHF.L.U32 UR4, UR4, 0x1, URZ ;  /* 0x0000000104047899 */ /* 0x000fe200080006ff */
[----:B------:R-:W2:Y:S11]  /*09c0*/  FENCE.VIEW.ASYNC.S ;  /* 0x00000000000073c6 */ /* 0x000eb60000000000 */
[----:B--2---:R2:W3:Y:S01]  /*09d0*/  SYNCS.EXCH.64 URZ, [UR6+0xc0], UR4 ;  /* 0x0000c00406ff75b2 */ /* 0x0044e20008000100 */
[----:B------:R2:W1:Y:S01]  /*09e0*/  SYNCS.EXCH.64 URZ, [UR6+0xc8], UR4 ;  /* 0x0000c80406ff75b2 */ /* 0x0004620008000100 */
[----:B------:R-:W-:Y:S01]  /*09f0*/  NOP ;  /* 0x0000000000007918 */ /* 0x000fe20000000000 */
.L_x_11:
[----:B------:R-:W4:Y:S01]  /*0a00*/  SHFL.IDX PT, R0, R56, RZ, 0x1f ;  /* 0x00001fff38007589 */ /* 0x000f2200000e0000 */
[----:B------:R-:W-:Y:S01]  /*0a10*/  NOP ;  /* 0x0000000000007918 */ /* 0x000fe20000000000 */
[----:B----4-:R-:W-:-:S13]  /*0a20*/  ISETP.NE.AND P1, PT, R0, 0x4, PT ;  /* 0x000000040000780c */ /* 0x010fda0003f25270 */
[----:B------:R-:W-:Y:S05]  /*0a30*/  @P1 BRA `(.L_x_12) ;  /* 0x00000000004c1947 */ /* 0x000fea0003800000 */
[----:B--2---:R-:W2:Y:S01]  /*0a40*/  S2UR UR5, SR_CgaCtaId ;  /* 0x00000000000579c3 */ /* 0x004ea20000008800 */
[----:B---3--:R-:W-:Y:S01]  /*0a50*/  UMOV UR4, 0x720 ;  /* 0x0000072000047882 */ /* 0x008fe20000000000 */
[----:B------:R-:W-:Y:S01]  /*0a60*/  UMOV UR6, 0x400 ;  /* 0x0000040000067882 */ /* 0x000fe20000000000 */
[----:B------:R-:W-:Y:S01]  /*0a70*/  USEL UR4, UR4, 0x620, UP4 ;  /* 0x0000062004047887 */ /* 0x000fe2000a000000 */
[----:B------:R-:W-:Y:S01]  /*0a80*/  UMOV UR8, 0x1 ;  /* 0x0000000100087882 */ /* 0x000fe20000000000 */
[----:B------:R-:W-:Y:S01]  /*0a90*/  ELECT P1, URZ, PT ;  /* 0x0000000000ff782f */ /* 0x000fe20003820000 */
[----:B------:R-:W-:-:S04]  /*0aa0*/  UIADD3 UR8, UPT, UPT, -UR8, 0x100000, URZ ;  /* 0x0010000008087890 */ /* 0x000fc8000fffe1ff */
[----:B------:R-:W-:Y:S02]  /*0ab0*/  USHF.L.U32 UR9, UR8, 0xb, URZ ;  /* 0x0000000b08097899 */ /* 0x000fe400080006ff */
[----:B------:R-:W-:Y:S02]  /*0ac0*/  USHF.L.U32 UR8, UR8, 0x1, URZ ;  /* 0x0000000108087899 */ /* 0x000fe400080006ff */
[----:B--2---:R-:W-:Y:S02]  /*0ad0*/  ULEA UR6, UR5, UR6, 0x18 ;  /* 0x0000000605067291 */ /* 0x004fe4000f8ec0ff */
[----:B------:R-:W-:-:S04]  /*0ae0*/  UIADD3 UR4, UPT, UPT, -UR4, 0x100000, URZ ;  /* 0x0010000004047890 */ /* 0x000fc8000fffe1ff */
[----:B------:R-:W-:Y:S02]  /*0af0*/  USHF.L.U32 UR5, UR4, 0xb, URZ ;  /* 0x0000000b04057899 */ /* 0x000fe400080006ff */
[----:B------:R-:W-:Y:S01]  /*0b00*/  USHF.L.U32 UR4, UR4, 0x1, URZ ;  /* 0x0000000104047899 */ /* 0x000fe200080006ff */
[----:B------:R-:W2:Y:S03]  /*0b10*/  FENCE.VIEW.ASYNC.S ;  /* 0x00000000000073c6 */ /* 0x000ea60000000000 */
[----:B--2---:R4:W2:Y:S08]  /*0b20*/  SYNCS.EXCH.64 URZ, [UR6+0xd0], UR8 ;  /* 0x0000d00806ff75b2 */ /* 0x0048b00008000100 */
[----:B------:R4:W3:Y:S01]  /*0b30*/  SYNCS.EXCH.64 URZ, [UR6+0xe0], UR4 ;  /* 0x0000e00406ff75b2 */ /* 0x0008e20008000100 */
[----:B------:R4:W1:Y:S01]  /*0b40*/  SYNCS.EXCH.64 URZ, [UR6+0xd8], UR8 ;  /* 0x0000d80806ff75b2 */ /* 0x0008620008000100 */
[----:B------:R4:W1:Y:S02]  /*0b50*/  SYNCS.EXCH.64 URZ, [UR6+0xe8], UR4 ;  /* 0x0000e80406ff75b2 */ /* 0x0008640008000100 */
[----:B----4-:R-:W-:Y:S01]  /*0b60*/  NOP ;  /* 0x0000000000007918 */ /* 0x010fe20000000000 */
.L_x_12:
[----:B------:R-:W4:Y:S01]  /*0b70*/  SHFL.IDX PT, R0, R56, RZ, 0x1f ;  /* 0x00001fff38007589 */ /* 0x000f2200000e0000 */
[----:B------:R-:W-:Y:S01]  /*0b80*/  NOP ;  /* 0x0000000000007918 */ /* 0x000fe20000000000 */
[----:B----4-:R-:W-:-:S13]  /*0b90*/  ISETP.NE.AND P1, PT, R0, 0x5, PT ;  /* 0x000000050000780c */ /* 0x010fda0003f25270 */
[----:B------:R-:W-:Y:S05]  /*0ba0*/  @P1 BRA `(.L_x_13) ;  /* 0x0000000000581947 */ /* 0x000fea0003800000 */
[----:B--2---:R-:W2:Y:S01]  /*0bb0*/  S2UR UR5, SR_CgaCtaId ;  /* 0x00000000000579c3 */ /* 0x004ea20000008800 */
[----:B---3--:R-:W-:Y:S01]  /*0bc0*/  UMOV UR4, 0x400 ;  /* 0x0000040000047882 */ /* 0x008fe20000000000 */
        /* <DEDUP_REMOVED lines=9> */
[----:B--2---:R-:W-:Y:S01]  /*0c60*/  ULEA UR4, UR5, UR4, 0x18 ;  /* 0x0000000405047291 */ /* 0x004fe2000f8ec0ff */
[----:B------:R-:W2:Y:S11]  /*0c70*/  FENCE.VIEW.ASYNC.S ;  /* 0x00000000000073c6 */ /* 0x000eb60000000000 */
[----:B--2---:R4:W2:Y:S01]  /*0c80*/  SYNCS.EXCH.64 URZ, [UR4+0xf0], UR6 ;  /* 0x0000f00604ff75b2 */ /* 0x0048a20008000100 */
[----:B------:R4:W3:Y:S01]  /*0c90*/  SYNCS.EXCH.64 URZ, [UR4+0x110], UR8 ;  /* 0x0001100804ff75b2 */ /* 0x0008e20008000100 */
[----:B------:R4:W1:Y:S01]  /*0ca0*/  SYNCS.EXCH.64 URZ, [UR4+0xf8], UR6 ;  /* 0x0000f80604ff75b2 */ /* 0x0008620008000100 */
[----:B------:R4:W1:Y:S01]  /*0cb0*/  SYNCS.EXCH.64 URZ, [UR4+0x118], UR8 ;  /* 0x0001180804ff75b2 */ /* 0x0008620008000100 */
[----:B------:R4:W1:Y:S01]  /*0cc0*/  SYNCS.EXCH.64 URZ, [UR4+0x100], UR6 ;  /* 0x0001000604ff75b2 */ /* 0x0008620008000100 */
[----:B------:R4:W1:Y:S01]  /*0cd0*/  SYNCS.EXCH.64 URZ, [UR4+0x120], UR8 ;  /* 0x0001200804ff75b2 */ /* 0x0008620008000100 */
[----:B------:R4:W1:Y:S01]  /*0ce0*/  SYNCS.EXCH.64 URZ, [UR4+0x108], UR6 ;  /* 0x0001080604ff75b2 */ /* 0x0008620008000100 */
[----:B------:R4:W1:Y:S02]  /*0cf0*/  SYNCS.EXCH.64 URZ, [UR4+0x128], UR8 ;  /* 0x0001280804ff75b2 */ /* 0x0008640008000100 */
[----:B----4-:R-:W-:Y:S01]  /*0d00*/  NOP ;  /* 0x0000000000007918 */ /* 0x010fe20000000000 */
.L_x_13:
[----:B------:R-:W4:Y:S01]  /*0d10*/  SHFL.IDX PT, R0, R56, RZ, 0x1f ;  /* 0x00001fff38007589 */ /* 0x000f2200000e0000 */
[----:B------:R-:W-:Y:S01]  /*0d20*/  ISETP.NE.OR P0, PT, RZ, UR21, !P0 ;  /* 0x00000015ff007c0c */ /* 0x000fe2000c705670 */
[----:B------:R-:W-:Y:S01]  /*0d30*/  NOP ;  /* 0x0000000000007918 */ /* 0x000fe20000000000 */
[----:B----4-:R-:W-:-:S13]  /*0d40*/  ISETP.NE.AND P1, PT, R0, 0x3, PT ;  /* 0x000000030000780c */ /* 0x010fda0003f25270 */
[----:B------:R-:W-:Y:S05]  /*0d50*/  @P1 BRA `(.L_x_14) ;  /* 0x0000000000381947 */ /* 0x000fea0003800000 */
[----:B--2---:R-:W2:Y:S01]  /*0d60*/  S2UR UR5, SR_CgaCtaId ;  /* 0x00000000000579c3 */ /* 0x004ea20000008800 */
[----:B---3--:R-:W-:Y:S01]  /*0d70*/  UMOV UR4, 0x400 ;  /* 0x0000040000047882 */ /* 0x008fe20000000000 */
[----:B------:R-:W-:Y:S01]  /*0d80*/  UMOV UR6, 0x20 ;  /* 0x0000002000067882 */ /* 0x000fe20000000000 */
[----:B------:R-:W-:Y:S01]  /*0d90*/  ELECT P1, URZ, PT ;  /* 0x0000000000ff782f */ /* 0x000fe20003820000 */
[----:B------:R-:W-:-:S04]  /*0da0*/  UIADD3 UR6, UPT, UPT, -UR6, 0x100000, URZ ;  /* 0x0010000006067890 */ /* 0x000fc8000fffe1ff */
[----:B------:R-:W-:Y:S02]  /*0db0*/  USHF.L.U32 UR7, UR6, 0xb, URZ ;  /* 0x0000000b06077899 */ /* 0x000fe400080006ff */
[----:B------:R-:W-:Y:S02]  /*0dc0*/  USHF.L.U32 UR6, UR6, 0x1, URZ ;  /* 0x0000000106067899 */ /* 0x000fe400080006ff */
[----:B--2---:R-:W-:Y:S01]  /*0dd0*/  ULEA UR4, UR5, UR4, 0x18 ;  /* 0x0000000405047291 */ /* 0x004fe2000f8ec0ff */
[----:B------:R-:W2:Y:S11]  /*0de0*/  FENCE.VIEW.ASYNC.S ;  /* 0x00000000000073c6 */ /* 0x000eb60000000000 */
[----:B--2---:R4:W2:Y:S01]  /*0df0*/  SYNCS.EXCH.64 URZ, [UR4+0x130], UR6 ;  /* 0x0001300604ff75b2 */ /* 0x0048a20008000100 */
[----:B------:R4:W3:Y:S01]  /*0e00*/  SYNCS.EXCH.64 URZ, [UR4+0x140], UR6 ;  /* 0x0001400604ff75b2 */ /* 0x0008e20008000100 */
[----:B------:R4:W1:Y:S01]  /*0e10*/  SYNCS.EXCH.64 URZ, [UR4+0x138], UR6 ;  /* 0x0001380604ff75b2 */ /* 0x0008620008000100 */
[----:B------:R4:W1:Y:S02]  /*0e20*/  SYNCS.EXCH.64 URZ, [UR4+0x148], UR6 ;  /* 0x0001480604ff75b2 */ /* 0x0008640008000100 */
[----:B----4-:R-:W-:Y:S01]  /*0e30*/  NOP ;  /* 0x0000000000007918 */ /* 0x010fe20000000000 */
.L_x_14:
[----:B---3--:R-:W3:Y:S01]  /*0e40*/  S2UR UR7, SR_CgaCtaId ;  /* 0x00000000000779c3 */ /* 0x008ee20000008800 */
[----:B------:R-:W-:Y:S01]  /*0e50*/  VOTEU.ALL UP0, P0 ;  /* 0x0000000000ff7886 */ /* 0x000fe20000000000 */
[----:B--2---:R-:W-:Y:S01]  /*0e60*/  UMOV UR4, 0x20 ;  /* 0x0000002000047882 */ /* 0x004fe20000000000 */
[----:B------:R-:W-:Y:S01]  /*0e70*/  NOP ;  /* 0x0000000000007918 */ /* 0x000fe20000000000 */
[----:B------:R-:W-:Y:S01]  /*0e80*/  LOP3.LUT R0, R68, 0x1f, RZ, 0xc0, !PT ;  /* 0x0000001f44007812 */ /* 0x000fe200078ec0ff */
[----:B------:R-:W-:Y:S01]  /*0e90*/  UISETP.NE.AND UP5, UPT, UR21, URZ, UPT ;  /* 0x000000ff1500728c */ /* 0x000fe2000bfa5270 */
[----:B------:R-:W-:Y:S01]  /*0ea0*/  @!UP0 UMOV UR6, 0x400 ;  /* 0x0000040000068882 */ /* 0x000fe20000000000 */
[----:B------:R-:W-:-:S04]  /*0eb0*/  @!UP0 UIADD3 UR4, UPT, UPT, -UR4, 0x100000, URZ ;  /* 0x0010000004048890 */ /* 0x000fc8000fffe1ff */
[----:B------:R-:W-:Y:S02]  /*0ec0*/  @!UP0 USHF.L.U32 UR5, UR4, 0xb, URZ ;  /* 0x0000000b04058899 */ /* 0x000fe400080006ff */
[----:B------:R-:W-:Y:S02]  /*0ed0*/  @!UP0 USHF.L.U32 UR4, UR4, 0x1, URZ ;  /* 0x0000000104048899 */ /* 0x000fe400080006ff */
[----:B---3--:R-:W-:Y:S01]  /*0ee0*/  @!UP0 ULEA UR6, UR7, UR6, 0x18 ;  /* 0x0000000607068291 */ /* 0x008fe2000f8ec0ff */
[----:B------:R-:W2:Y:S01]  /*0ef0*/  LDCU UR7, c[0x0][0x36c] ;  /* 0x00006d80ff0777ac */ /* 0x000ea20008000800 */
[----:B------:R-:W-:Y:S01]  /*0f00*/  VOTEU.ALL UP0, P0 ;  /* 0x0000000000ff7886 */ /* 0x000fe20000000000 */
[----:B------:R-:W3:Y:S09]  /*0f10*/  FENCE.VIEW.ASYNC.S ;  /* 0x00000000000073c6 */ /* 0x000ef20000000000 */
[----:B---3--:R3:W4:Y:S01]  /*0f20*/  @!UP0 SYNCS.EXCH.64 URZ, [UR6+0x150], UR4 ;  /* 0x0001500406ff85b2 */ /* 0x0087220008000100 */
[----:B--2---:R-:W-:-:S09]  /*0f30*/  UISETP.EQ.U32.AND UP6, UPT, UR7, 0x1, UPT ;  /* 0x000000010700788c */ /* 0x004fd2000bfc2070 */
[----:B---3--:R-:W-:Y:S05]  /*0f40*/  BRA.U !UP6, `(.L_x_15) ;  /* 0x000000010e087547 */ /* 0x008fea000b800000 */
[----:B-1--4-:R-:W-:Y:S01]  /*0f50*/  UCGABAR_ARV ;  /* 0x00000000000079c7 */ /* 0x012fe20008000000 */
[----:B------:R-:W-:Y:S05]  /*0f60*/  BRA `(.L_x_16) ;  /* 0x0000000000047947 */ /* 0x000fea0003800000 */
.L_x_15:
[----:B-1--4-:R-:W-:Y:S01]  /*0f70*/  NOP ;  /* 0x0000000000007918 */ /* 0x012fe20000000000 */
.L_x_16:
[----:B------:R-:W1:Y:S01]  /*0f80*/  S2UR UR29, SR_CTAID.X ;  /* 0x00000000001d79c3 */ /* 0x000e620000002500 */
[----:B------:R-:W-:-:S05]  /*0f90*/  CS2R.32 R58, SR_CgaSize ;  /* 0x00000000003a7805 */ /* 0x000fca0000008a00 */
[----:B------:R-:W-:-:S05]  /*0fa0*/  IMAD R58, R58, -0xa0, RZ ;  /* 0xffffff603a3a7824 */ /* 0x000fca00078e02ff */
[----:B------:R-:W-:-:S14]  /*0fb0*/  R2UR UR5, R58 ;  /* 0x000000003a0572ca */ /* 0x000fdc00000e0000 */
[----:B------:R-:W2:Y:S01]  /*0fc0*/  LDCU UR5, c[0x0][UR5+0x2b0] ;  /* 0x00005600050577ac */ /* 0x000ea20008000800 */
[----:B------:R-:W-:-:S05]  /*0fd0*/  CS2R.32 R58, SR_CgaSize ;  /* 0x00000000003a7805 */ /* 0x000fca0000008a00 */
[----:B------:R-:W-:-:S05]  /*0fe0*/  IMAD R58, R58, -0xa0, RZ ;  /* 0xffffff603a3a7824 */ /* 0x000fca00078e02ff */
[----:B------:R-:W-:-:S14]  /*0ff0*/  R2UR UR4, R58 ;  /* 0x000000003a0472ca */ /* 0x000fdc00000e0000 */
[----:B------:R-:W3:Y:S01]  /*1000*/  LDCU UR4, c[0x0][UR4+0x2b4] ;  /* 0x00005680040477ac */ /* 0x000ee20008000800 */
[----:B------:R-:W4:Y:S01]  /*1010*/  S2UR UR20, SR_CTAID.Y ;  /* 0x00000000001479c3 */ /* 0x000f220000002600 */
[----:B------:R-:W-:-:S05]  /*1020*/  CS2R.32 R58, SR_CgaSize ;  /* 0x00000000003a7805 */ /* 0x000fca0000008a00 */
[----:B------:R-:W-:-:S05]  /*1030*/  IMAD R58, R58, -0xa0, RZ ;  /* 0xffffff603a3a7824 */ /* 0x000fca00078e02ff */
[----:B------:R-:W-:-:S14]  /*1040*/  R2UR UR7, R58 ;  /* 0x000000003a0772ca */ /* 0x000fdc00000e0000 */
[----:B------:R-:W3:Y:S01]  /*1050*/  LDCU UR7, c[0x0][UR7+0x2a0] ;  /* 0x00005400070777ac */ /* 0x000ee20008000800 */
[----:B------:R-:W-:-:S05]  /*1060*/  CS2R.32 R58, SR_CgaSize ;  /* 0x00000000003a7805 */ /* 0x000fca0000008a00 */
[----:B------:R-:W-:-:S05]  /*1070*/  IMAD R58, R58, -0xa0, RZ ;  /* 0xffffff603a3a7824 */ /* 0x000fca00078e02ff */
[----:B------:R-:W-:-:S14]  /*1080*/  R2UR UR8, R58 ;  /* 0x000000003a0872ca */ /* 0x000fdc00000e0000 */
[----:B------:R-:W3:Y:S01]  /*1090*/  LDCU UR8, c[0x0][UR8+0x2a4] ;  /* 0x00005480080877ac */ /* 0x000ee20008000800 */
[----:B------:R-:W3:Y:S01]  /*10a0*/  S2UR UR9, SR_CgaCtaId ;  /* 0x00000000000979c3 */ /* 0x000ee20000008800 */
[----:B------:R-:W-:Y:S01]  /*10b0*/  UISETP.GT.U32.AND UP0, UPT, UR47, 0xffff, UPT ;  /* 0x0000ffff2f00788c */ /* 0x000fe2000bf04070 */
[----:B------:R-:W3:Y:S01]  /*10c0*/  LDCU UR25, c[0x0][0xb24] ;  /* 0x00016480ff1977ac */ /* 0x000ee20008000800 */
[----:B------:R-:W3:Y:S01]  /*10d0*/  LDCU UR45, c[0x0][0xb24] ;  /* 0x00016480ff2d77ac */ /* 0x000ee20008000800 */
[----:B-1----:R-:W-:Y:S01]  /*10e0*/  I2FP.F32.U32 R3, UR29 ;  /* 0x0000001d00037c45 */ /* 0x002fe20008201000 */
[----:B------:R-:W1:Y:S04]  /*10f0*/  LDCU UR27, c[0x0][0xb30] ;  /* 0x00016600ff1b77ac */ /* 0x000e680008000800 */
[----:B--2---:R-:W-:Y:S01]  /*1100*/  FMUL R3, R3, UR5 ;  /* 0x0000000503037c20 */ /* 0x004fe20008400000 */
[----:B------:R-:W-:Y:S01]  /*1110*/  USEL UR5, UR47, 0xffff, !UP0 ;  /* 0x0000ffff2f057887 */ /* 0x000fe2000c000000 */
[----:B----4-:R-:W-:Y:S01]  /*1120*/  I2FP.F32.U32 R2, UR20 ;  /* 0x0000001400027c45 */ /* 0x010fe20008201000 */
[----:B------:R-:W-:-:S03]  /*1130*/  UMOV UR11, 0x55 ;  /* 0x00000055000b7882 */ /* 0x000fc60000000000 */
[----:B------:R-:W2:Y:S01]  /*1140*/  F2I.U32.TRUNC.NTZ R3, R3 ;  /* 0x0000000300037305 */ /* 0x000ea2000020f000 */
[----:B------:R-:W-:Y:S01]  /*1150*/  ULOP3.LUT UR24, UR5, 0xffff, URZ, 0xc0, !UPT ;  /* 0x0000ffff05187892 */ /* 0x000fe2000f8ec0ff */
[----:B---3--:R-:W-:Y:S01]  /*1160*/  FMUL R2, R2, UR4 ;  /* 0x0000000402027c20 */ /* 0x008fe20008400000 */
[----:B------:R-:W-:-:S05]  /*1170*/  USHF.L.U32 UR28, UR9, 0x9, URZ ;  /* 0x00000009091c7899 */ /* 0x000fca00080006ff */
[----:B------:R-:W3:Y:S01]  /*1180*/  F2I.U32.TRUNC.NTZ R2, R2 ;  /* 0x0000000200027305 */ /* 0x000ee2000020f000 */
[----:B--2---:R-:W-:Y:S02]  /*1190*/  R2UR UR4, R3 ;  /* 0x00000000030472ca */ /* 0x004fe400000e0000 */
[----:B------:R-:W-:Y:S02]  /*11a0*/  PRMT R3, RZ, 0x7610, R3 ;  /* 0x00007610ff037816 */ /* 0x000fe40000000003 */
[----:B---3--:R-:W-:Y:S02]  /*11b0*/  R2UR UR6, R2 ;  /* 0x00000000020672ca */ /* 0x008fe400000e0000 */
[----:B------:R-:W-:-:S07]  /*11c0*/  PRMT R2, RZ, 0x7610, R2 ;  /* 0x00007610ff027816 */ /* 0x000fce0000000002 */
[----:B------:R-:W-:-:S04]  /*11d0*/  UIADD3 UR5, UPT, UPT, -UR4, URZ, URZ ;  /* 0x000000ff04057290 */ /* 0x000fc8000fffe1ff */
[----:B------:R-:W-:Y:S02]  /*11e0*/  UIMAD UR5, UR7, UR5, UR29 ;  /* 0x00000005070572a4 */ /* 0x000fe4000f8e021d */
[----:B------:R-:W-:-:S04]  /*11f0*/  UIADD3 UR4, UPT, UPT, -UR6, URZ, URZ ;  /* 0x000000ff06047290 */ /* 0x000fc8000fffe1ff */
[----:B------:R-:W-:Y:S01]  /*1200*/  IMAD.U32 R58, RZ, RZ, UR5 ;  /* 0x00000005ff3a7e24 */ /* 0x000fe2000f8e00ff */
[----:B------:R-:W-:-:S06]  /*1210*/  UIMAD UR4, UR8, UR4, UR20 ;  /* 0x00000004080472a4 */ /* 0x000fcc000f8e0214 */
[----:B------:R-:W-:Y:S01]  /*1220*/  IMAD.U32 R57, RZ, RZ, UR4 ;  /* 0x00000004ff397e24 */ /* 0x000fe2000f8e00ff */
[----:B-1----:R-:W-:Y:S06]  /*1230*/  BRA.U UP5, `(.L_x_17) ;  /* 0x0000000105647547 */ /* 0x002fec000b800000 */
[----:B------:R-:W-:Y:S02]  /*1240*/  R2UR UR4, R58 ;  /* 0x000000003a0472ca */ /* 0x000fe400000e0000 */
[----:B------:R-:W-:-:S11]  /*1250*/  R2UR UR12, R57 ;  /* 0x00000000390c72ca */ /* 0x000fd600000e0000 */
[----:B------:R-:W-:Y:S02]  /*1260*/  UISETP.GT.U32.AND UP0, UPT, UR4, 0x1, UPT ;  /* 0x000000010400788c */ /* 0x000fe4000bf04070 */
[----:B------:R-:W-:Y:S02]  /*1270*/  ULOP3.LUT UR10, UR4, 0xfffffffe, URZ, 0xc0, !UPT ;  /* 0xfffffffe040a7892 */ /* 0x000fe4000f8ec0ff */
[----:B------:R-:W-:Y:S02]  /*1280*/  UISETP.NE.AND UP3, UPT, UR12, URZ, UP0 ;  /* 0x000000ff0c00728c */ /* 0x000fe40008765270 */
[----:B------:R-:W-:Y:S02]  /*1290*/  UISETP.NE.AND UP2, UPT, UR12, 0x1, UP0 ;  /* 0x000000010c00788c */ /* 0x000fe40008745270 */
[----:B------:R-:W-:Y:S02]  /*12a0*/  UISETP.NE.AND UP1, UPT, UR12, 0x2, UP0 ;  /* 0x000000020c00788c */ /* 0x000fe40008725270 */
[----:B------:R-:W-:-:S02]  /*12b0*/  UISETP.NE.AND UP0, UPT, UR12, 0x3, UP0 ;  /* 0x000000030c00788c */ /* 0x000fc40008705270 */
[----:B------:R-:W-:Y:S02]  /*12c0*/  USEL UR6, URZ, 0x1, UP3 ;  /* 0x00000001ff067887 */ /* 0x000fe40009800000 */
[----:B------:R-:W-:Y:S02]  /*12d0*/  USEL UR5, URZ, 0x4, UP2 ;  /* 0x00000004ff057887 */ /* 0x000fe40009000000 */
[----:B------:R-:W-:Y:S02]  /*12e0*/  USEL UR4, URZ, 0x10, UP1 ;  /* 0x00000010ff047887 */ /* 0x000fe40008800000 */
[----:B------:R-:W-:Y:S02]  /*12f0*/  USEL UR9, URZ, 0x40, UP0 ;  /* 0x00000040ff097887 */ /* 0x000fe40008000000 */
[----:B------:R-:W-:Y:S02]  /*1300*/  USEL UR8, URZ, 0x2, UP3 ;  /* 0x00000002ff087887 */ /* 0x000fe40009800000 */
[----:B------:R-:W-:-:S02]  /*1310*/  UIADD3 UR4, UPT, UPT, UR4, UR5, UR6 ;  /* 0x0000000504047290 */ /* 0x000fc4000fffe006 */
[----:B------:R-:W-:Y:S02]  /*1320*/  USEL UR6, URZ, 0x20, UP1 ;  /* 0x00000020ff067887 */ /* 0x000fe40008800000 */
[----:B------:R-:W-:Y:S02]  /*1330*/  USEL UR7, URZ, 0x8, UP2 ;  /* 0x00000008ff077887 */ /* 0x000fe40009000000 */
[----:B------:R-:W-:Y:S02]  /*1340*/  UIADD3 UR5, UPT, UPT, UR8, UR9, UR4 ;  /* 0x0000000908057290 */ /* 0x000fe4000fffe004 */
[----:B------:R-:W-:Y:S02]  /*1350*/  ULEA UR4, UR12, UR10, 0x1 ;  /* 0x0000000a0c047291 */ /* 0x000fe4000f8e08ff */
[----:B------:R-:W-:Y:S02]  /*1360*/  USEL UR8, URZ, 0x80, UP0 ;  /* 0x00000080ff087887 */ /* 0x000fe40008000000 */
[----:B------:R-:W-:-:S03]  /*1370*/  UIADD3 UR5, UPT, UPT, UR6, UR7, UR5 ;  /* 0x0000000706057290 */ /* 0x000fc6000fffe005 */
[----:B------:R-:W-:Y:S01]  /*1380*/  UMOV UR6, 0x3 ;  /* 0x0000000300067882 */ /* 0x000fe20000000000 */
[----:B------:R-:W-:Y:S02]  /*1390*/  UIADD3 UR5, UPT, UPT, UR5, UR8, URZ ;  /* 0x0000000805057290 */ /* 0x000fe4000fffe0ff */
[----:B------:R-:W-:-:S04]  /*13a0*/  USHF.L.U32 UR4, UR6, UR4, URZ ;  /* 0x0000000406047299 */ /* 0x000fc800080006ff */
[----:B------:R-:W-:Y:S02]  /*13b0*/  IMAD.U32 R3, RZ, RZ, UR5 ;  /* 0x00000005ff037e24 */ /* 0x000fe4000f8e00ff */
[----:B------:R-:W-:-:S07]  /*13c0*/  IMAD.U32 R2, RZ, RZ, UR4 ;  /* 0x00000004ff027e24 */ /* 0x000fce000f8e00ff */
.L_x_17:
[----:B------:R-:W1:Y:S01]  /*13d0*/  S2UR UR36, SR_CTAID.Z ;  /* 0x00000000002479c3 */ /* 0x000e620000002700 */
[----:B------:R-:W-:Y:S02]  /*13e0*/  UISETP.GE.AND UP0, UPT, UR25, 0x1, UPT ;  /* 0x000000011900788c */ /* 0x000fe4000bf06270 */
[----:B------:R-:W-:Y:S02]  /*13f0*/  UISETP.NE.AND UP3, UPT, UR21, 0x2, UPT ;  /* 0x000000021500788c */ /* 0x000fe4000bf65270 */
[----:B------:R-:W-:Y:S02]  /*1400*/  ULOP3.LUT UR28, UR28, 0xc00, URZ, 0xc0, !UPT ;  /* 0x00000c001c1c7892 */ /* 0x000fe4000f8ec0ff */
[----:B------:R-:W-:Y:S01]  /*1410*/  USHF.L.U32 UR24, UR11, UR24, URZ ;  /* 0x000000180b187299 */ /* 0x000fe200080006ff */
[----:B------:R-:W-:Y:S02]  /*1420*/  UMOV UR16, UR29 ;  /* 0x0000001d00107c82 */ /* 0x000fe40008000000 */
[----:B------:R-:W-:Y:S09]  /*1430*/  BRA.U !UP0, `(.L_x_18) ;  /* 0x0000000108d47547 */ /* 0x000ff2000b800000 */
[----:B------:R-:W2:Y:S01]  /*1440*/  LDCU.128 UR12, c[0x0][0xb10] ;  /* 0x00016200ff0c77ac */ /* 0x000ea20008000c00 */
[----:B------:R-:W3:Y:S01]  /*1450*/  LDCU UR6, c[0x0][0x370] ;  /* 0x00006e00ff0677ac */ /* 0x000ee20008000800 */
[----:B------:R-:W4:Y:S01]  /*1460*/  LDCU UR5, c[0x0][0x374] ;  /* 0x00006e80ff0577ac */ /* 0x000f220008000800 */
[----:B------:R-:W1:Y:S01]  /*1470*/  LDCU UR26, c[0x0][0xb0c] ;  /* 0x00016180ff1a77ac */ /* 0x000e620008000800 */
[----:B------:R-:W1:Y:S01]  /*1480*/  LDCU UR4, c[0x0][0xb20] ;  /* 0x00016400ff0477ac */ /* 0x000e620008000800 */
[----:B------:R-:W1:Y:S01]  /*1490*/  LDCU.64 UR8, c[0x0][0xb28] ;  /* 0x00016500ff0877ac */ /* 0x000e620008000a00 */
[----:B--2---:R-:W-:Y:S02]  /*14a0*/  UISETP.NE.AND UP0, UPT, UR14, 0x1, UPT ;  /* 0x000000010e00788c */ /* 0x004fe4000bf05270 */
[----:B----4-:R-:W-:Y:S02]  /*14b0*/  UIMAD.WIDE.U32 UR10, UR5, UR15, URZ ;  /* 0x0000000f050a72a5 */ /* 0x010fe4000f8e00ff */
[----:B---3--:R-:W-:-:S02]  /*14c0*/  UIMAD.WIDE.U32 UR18, UR6, UR12, URZ ;  /* 0x0000000c061272a5 */ /* 0x008fc4000f8e00ff */
[----:B-1----:R-:W-:Y:S02]  /*14d0*/  UISETP.NE.AND UP1, UPT, UR26, 0x1, UPT ;  /* 0x000000011a00788c */ /* 0x002fe4000bf25270 */
[----:B------:R-:W-:Y:S01]  /*14e0*/  UISETP.NE.AND UP2, UPT, UR25, 0x1, UPT ;  /* 0x000000011900788c */ /* 0x000fe2000bf45270 */
[----:B------:R-:W-:Y:S02]  /*14f0*/  UMOV UR10, UR11 ;  /* 0x0000000b000a7c82 */ /* 0x000fe40008000000 */
[----:B------:R-:W-:Y:S01]  /*1500*/  UMOV UR18, UR19 ;  /* 0x0000001300127c82 */ /* 0x000fe20008000000 */
[----:B------:R-:W-:Y:S02]  /*1510*/  @UP0 USHF.R.U32.HI UR5, URZ, UR4, UR10 ;  /* 0x00000004ff050299 */ /* 0x000fe4000801160a */
[----:B------:R-:W-:Y:S02]  /*1520*/  UIMAD.WIDE.U32 UR22, UR20, UR15, URZ ;  /* 0x0000000f141672a5 */ /* 0x000fe4000f8e00ff */
[----:B------:R-:W-:-:S02]  /*1530*/  UIMAD.WIDE.U32 UR10, UR5, UR8, URZ ;  /* 0x00000008050a72a5 */ /* 0x000fc4000f8e00ff */
[----:B------:R-:W-:Y:S02]  /*1540*/  @UP1 USHF.R.U32.HI UR6, URZ, UR13, UR18 ;  /* 0x0000000dff061299 */ /* 0x000fe40008011612 */
[----:B------:R-:W-:Y:S02]  /*1550*/  UIMAD.WIDE.U32 UR16, UR29, UR12, URZ ;  /* 0x0000000c1d1072a5 */ /* 0x000fe4000f8e00ff */
[----:B------:R-:W-:Y:S01]  /*1560*/  UIMAD.WIDE.U32 UR18, UR6, UR8, URZ ;  /* 0x00000008061272a5 */ /* 0x000fe2000f8e00ff */
[----:B------:R-:W-:Y:S01]  /*1570*/  UMOV UR22, UR23 ;  /* 0x0000001700167c82 */ /* 0x000fe20008000000 */
[----:B------:R-:W-:Y:S01]  /*1580*/  UMOV UR10, UR11 ;  /* 0x0000000b000a7c82 */ /* 0x000fe20008000000 */
[----:B------:R-:W-:Y:S02]  /*1590*/  USHF.R.U32.HI UR22, URZ, UR4, UR22 ;  /* 0x00000004ff167299 */ /* 0x000fe40008011616 */
[----:B------:R-:W-:Y:S02]  /*15a0*/  @UP2 USHF.R.U32.HI UR5, URZ, UR9, UR10 ;  /* 0x00000009ff052299 */ /* 0x000fe4000801160a */
[----:B------:R-:W-:Y:S01]  /*15b0*/  UMOV UR7, UR19 ;  /* 0x0000001300077c82 */ /* 0x000fe20008000000 */
[----:B------:R-:W-:Y:S01]  /*15c0*/  UMOV UR16, UR17 ;  /* 0x0000001100107c82 */ /* 0x000fe20008000000 */
[----:B------:R-:W-:-:S02]  /*15d0*/  @UP2 USHF.R.U32.HI UR6, URZ, UR9, UR7 ;  /* 0x00000009ff062299 */ /* 0x000fc40008011607 */
[----:B------:R-:W-:Y:S02]  /*15e0*/  USHF.R.U32.HI UR16, URZ, UR13, UR16 ;  /* 0x0000000dff107299 */ /* 0x000fe40008011610 */
[----:B------:R-:W-:Y:S02]  /*15f0*/  USEL UR4, UR20, UR22, !UP0 ;  /* 0x0000001614047287 */ /* 0x000fe4000c000000 */
[----:B------:R-:W-:Y:S02]  /*1600*/  UIMAD UR7, UR5, UR25, URZ ;  /* 0x00000019050772a4 */ /* 0x000fe4000f8e02ff */
[----:B------:R-:W-:Y:S02]  /*1610*/  USEL UR5, UR29, UR16, !UP1 ;  /* 0x000000101d057287 */ /* 0x000fe4000c800000 */
[----:B------:R-:W-:Y:S02]  /*1620*/  UIMAD UR12, UR6, UR25, URZ ;  /* 0x00000019060c72a4 */ /* 0x000fe4000f8e02ff */
[----:B------:R-:W-:-:S02]  /*1630*/  UISETP.GE.AND UP0, UPT, UR4, UR7, UPT ;  /* 0x000000070400728c */ /* 0x000fc4000bf06270 */
[----:B------:R-:W-:Y:S02]  /*1640*/  UIMAD.WIDE.U32 UR10, UR4, UR8, URZ ;  /* 0x00000008040a72a5 */ /* 0x000fe4000f8e00ff */
[----:B------:R-:W-:Y:S02]  /*1650*/  UISETP.GE.OR UP0, UPT, UR5, UR12, UP0 ;  /* 0x0000000c0500728c */ /* 0x000fe40008706670 */
[----:B------:R-:W-:Y:S02]  /*1660*/  UIMAD.WIDE.U32 UR12, UR5, UR8, URZ ;  /* 0x00000008050c72a5 */ /* 0x000fe4000f8e00ff */
[----:B------:R-:W-:Y:S01]  /*1670*/  UIADD3 UR10, UPT, UPT, -UR4, URZ, URZ ;  /* 0x000000ff040a7290 */ /* 0x000fe2000fffe1ff */
[----:B------:R-:W-:Y:S01]  /*1680*/  UMOV UR8, UR11 ;  /* 0x0000000b00087c82 */ /* 0x000fe20008000000 */
[----:B------:R-:W-:Y:S02]  /*1690*/  UIADD3 UR16, UPT, UPT, -UR5, URZ, URZ ;  /* 0x000000ff05107290 */ /* 0x000fe4000fffe1ff */
[----:B------:R-:W-:-:S03]  /*16a0*/  USHF.R.U32.HI UR8, URZ, UR9, UR8 ;  /* 0x00000009ff087299 */ /* 0x000fc60008011608 */
[----:B------:R-:W-:Y:S01]  /*16b0*/  @!UP0 UMOV UR7, UR13 ;  /* 0x0000000d00078c82 */ /* 0x000fe20008000000 */
[----:B------:R-:W-:Y:S02]  /*16c0*/  UIMAD UR20, UR14, UR10, UR20 ;  /* 0x0000000a0e1472a4 */ /* 0x000fe4000f8e0214 */
[----:B------:R-:W-:Y:S02]  /*16d0*/  USEL UR8, UR4, UR8, !UP2 ;  /* 0x0000000804087287 */ /* 0x000fe4000d000000 */
[----:B------:R-:W-:Y:S02]  /*16e0*/  @!UP0 USHF.R.U32.HI UR7, URZ, UR9, UR7 ;  /* 0x00000009ff078299 */ /* 0x000fe40008011607 */
[----:B------:R-:W-:Y:S02]  /*16f0*/  UIADD3 UR9, UPT, UPT, -UR8, URZ, URZ ;  /* 0x000000ff08097290 */ /* 0x000fe4000fffe1ff */
[----:B------:R-:W-:Y:S02]  /*1700*/  @!UP0 USEL UR7, UR5, UR7, !UP2 ;  /* 0x0000000705078287 */ /* 0x000fe4000d000000 */
[----:B------:R-:W-:-:S02]  /*1710*/  UIMAD UR9, UR25, UR9, UR4 ;  /* 0x00000009190972a4 */ /* 0x000fc4000f8e0204 */
[----:B------:R-:W-:Y:S02]  /*1720*/  @!UP0 UIADD3 UR8, UPT, UPT, UR8, -UR7, URZ ;  /* 0x8000000708088290 */ /* 0x000fe4000fffe0ff */
[----:B------:R-:W-:Y:S02]  /*1730*/  @!UP0 UIMAD UR6, UR9, UR6, UR7 ;  /* 0x00000006090682a4 */ /* 0x000fe4000f8e0207 */
[----:B------:R-:W-:Y:S02]  /*1740*/  @!UP0 UIMAD UR4, UR8, UR25, UR5 ;  /* 0x00000019080482a4 */ /* 0x000fe4000f8e0205 */
[----:B------:R-:W-:Y:S02]  /*1750*/  UIMAD UR16, UR26, UR16, UR29 ;  /* 0x000000101a1072a4 */ /* 0x000fe4000f8e021d */
[----:B------:R-:W-:Y:S01]  /*1760*/  UIMAD UR20, UR4, UR14, UR20 ;  /* 0x0000000e041472a4 */ /* 0x000fe2000f8e0214 */
[----:B------:R-:W-:Y:S02]  /*1770*/  @!UP0 UMOV UR5, UR6 ;  /* 0x0000000600058c82 */ /* 0x000fe40008000000 */
[----:B------:R-:W-:-:S12]  /*1780*/  UIMAD UR16, UR5, UR26, UR16 ;  /* 0x0000001a051072a4 */ /* 0x000fd8000f8e0210 */
.L_x_18:
[----:B------:R-:W-:-:S09]  /*1790*/  UISETP.NE.AND UP0, UPT, UR27, 0x1, UPT ;  /* 0x000000011b00788c */ /* 0x000fd2000bf05270 */
[----:B------:R-:W-:Y:S05]  /*17a0*/  BRA.U UP0, `(.L_x_19) ;  /* 0x0000000100447547 */ /* 0x000fea000b800000 */
[----:B------:R-:W2:Y:S01]  /*17b0*/  LDCU.128 UR8, c[0x0][0xb10] ;  /* 0x00016200ff0877ac */ /* 0x000ea20008000c00 */
[----:B------:R-:W3:Y:S01]  /*17c0*/  LDCU UR12, c[0x0][0xb0c] ;  /* 0x00016180ff0c77ac */ /* 0x000ee20008000800 */
[----:B------:R-:W4:Y:S01]  /*17d0*/  LDCU UR13, c[0x0][0xb20] ;  /* 0x00016400ff0d77ac */ /* 0x000f220008000800 */
[----:B--2---:R-:W-:Y:S02]  /*17e0*/  UIMAD.WIDE.U32 UR6, UR16, UR8, URZ ;  /* 0x00000008100672a5 */ /* 0x004fe4000f8e00ff */
[----:B------:R-:W-:Y:S02]  /*17f0*/  UIMAD.WIDE.U32 UR4, UR20, UR11, URZ ;  /* 0x0000000b140472a5 */ /* 0x000fe4000f8e00ff */
[----:B---3--:R-:W-:Y:S02]  /*1800*/  UISETP.NE.AND UP1, UPT, UR12, 0x1, UPT ;  /* 0x000000010c00788c */ /* 0x008fe4000bf25270 */
[----:B------:R-:W-:Y:S01]  /*1810*/  UISETP.NE.AND UP0, UPT, UR10, 0x1, UPT ;  /* 0x000000010a00788c */ /* 0x000fe2000bf05270 */
[----:B------:R-:W-:-:S02]  /*1820*/  UMOV UR6, UR7 ;  /* 0x0000000700067c82 */ /* 0x000fc40008000000 */
[----:B------:R-:W-:Y:S01]  /*1830*/  UMOV UR4, UR5 ;  /* 0x0000000500047c82 */ /* 0x000fe20008000000 */
[----:B------:R-:W-:Y:S02]  /*1840*/  USHF.R.U32.HI UR6, URZ, UR9, UR6 ;  /* 0x00000009ff067299 */ /* 0x000fe40008011606 */
[----:B----4-:R-:W-:Y:S02]  /*1850*/  USHF.R.U32.HI UR4, URZ, UR13, UR4 ;  /* 0x0000000dff047299 */ /* 0x010fe40008011604 */
[----:B------:R-:W-:Y:S02]  /*1860*/  USEL UR5, UR16, UR6, !UP1 ;  /* 0x0000000610057287 */ /* 0x000fe4000c800000 */
[----:B------:R-:W-:-:S04]  /*1870*/  USEL UR4, UR20, UR4, !UP0 ;  /* 0x0000000414047287 */ /* 0x000fc8000c000000 */
[----:B------:R-:W-:Y:S02]  /*1880*/  UIADD3 UR6, UPT, UPT, -UR4, UR5, URZ ;  /* 0x0000000504067290 */ /* 0x000fe4000fffe1ff */
[----:B------:R-:W-:Y:S02]  /*1890*/  UIADD3 UR4, UPT, UPT, UR4, -UR5, URZ ;  /* 0x8000000504047290 */ /* 0x000fe4000fffe0ff */
[----:B------:R-:W-:Y:S02]  /*18a0*/  UIMAD UR20, UR6, UR10, UR20 ;  /* 0x0000000a061472a4 */ /* 0x000fe4000f8e0214 */
[----:B------:R-:W-:-:S12]  /*18b0*/  UIMAD UR16, UR4, UR12, UR16 ;  /* 0x0000000c041072a4 */ /* 0x000fd8000f8e0210 */
.L_x_19:
[----:B------:R-:W-:Y:S05]  /*18c0*/  BRA.U !UP6, `(.L_x_20) ;  /* 0x000000010e0c7547 */ /* 0x000fea000b800000 */
[----:B------:R-:W-:Y:S01]  /*18d0*/  UCGABAR_WAIT ;  /* 0x0000000000007dc7 */ /* 0x000fe20008000000 */
[----:B------:R-:W-:Y:S01]  /*18e0*/  CCTL.IVALL ;  /* 0x00000000ff00798f */ /* 0x000fe20002000000 */
[----:B------:R-:W-:Y:S05]  /*18f0*/  BRA `(.L_x_21) ;  /* 0x0000000000047947 */ /* 0x000fea0003800000 */
.L_x_20:
[----:B------:R-:W-:Y:S06]  /*1900*/  BAR.SYNC.DEFER_BLOCKING 0x0 ;  /* 0x0000000000007b1d */ /* 0x000fec0000010000 */
.L_x_21:
[----:B------:R-:W-:Y:S05]  /*1910*/  BRA.U UP3, `(.L_x_22) ;  /* 0x0000001503807547 */ /* 0x000fea000b800000 */
[----:B------:R-:W2:Y:S01]  /*1920*/  LDCU UR6, c[0x0][0x38c] ;  /* 0x00007180ff0677ac */ /* 0x000ea20008000800 */
[----:B------:R-:W3:Y:S01]  /*1930*/  S2UR UR8, SR_CgaCtaId ;  /* 0x00000000000879c3 */ /* 0x000ee20000008800 */
[----:B------:R-:W-:Y:S01]  /*1940*/  PLOP3.LUT P1, PT, PT, PT, UP4, 0x80, 0x8 ;  /* 0x000000000008781c */ /* 0x000fe20003f2f048 */
[----:B------:R-:W-:Y:S01]  /*1950*/  IMAD.MOV.U32 R12, RZ, RZ, 0x1 ;  /* 0x00000001ff0c7424 */ /* 0x000fe200078e00ff */
[----:B------:R-:W-:Y:S01]  /*1960*/  UMOV UR13, 0x400 ;  /* 0x00000400000d7882 */ /* 0x000fe20000000000 */
[----:B------:R-:W-:Y:S01]  /*1970*/  USHF.L.U32 UR7, UR29, 0x7, URZ ;  /* 0x000000071d077899 */ /* 0x000fe200080006ff */
[----:B------:R-:W-:Y:S01]  /*1980*/  ISETP.NE.AND P2, PT, R0, RZ, P3 ;  /* 0x000000ff0000720c */ /* 0x000fe20001f45270 */
[----:B------:R-:W-:Y:S01]  /*1990*/  USHF.L.U32 UR46, UR29, 0x6, URZ ;  /* 0x000000061d2e7899 */ /* 0x000fe200080006ff */
[----:B------:R-:W-:Y:S01]  /*19a0*/  PLOP3.LUT P1, PT, P1, PT, PT, 0x8, 0x80 ;  /* 0x000000000080781c */ /* 0x000fe20000f2e170 */
[----:B------:R-:W-:Y:S01]  /*19b0*/  UISETP.NE.AND UP1, UPT, UR21, URZ, UPT ;  /* 0x000000ff1500728c */ /* 0x000fe2000bf25270 */
[----:B------:R-:W-:Y:S01]  /*19c0*/  CS2R R10, SRZ ;  /* 0x00000000000a7805 */ /* 0x000fe2000001ff00 */
[----:B------:R-:W-:Y:S01]  /*19d0*/  IMAD.MOV.U32 R9, RZ, RZ, RZ ;  /* 0x000000ffff097224 */ /* 0x000fe200078e00ff */
[----:B------:R-:W4:Y:S01]  /*19e0*/  LDCU UR39, c[0x0][0x370] ;  /* 0x00006e00ff2777ac */ /* 0x000f220008000800 */
[----:B------:R-:W-:Y:S01]  /*19f0*/  IMAD.MOV.U32 R8, RZ, RZ, 0x1 ;  /* 0x00000001ff087424 */ /* 0x000fe200078e00ff */
[----:B------:R-:W1:Y:S01]  /*1a00*/  LDCU.64 UR26, c[0x0][0x348] ;  /* 0x00006900ff1a77ac */ /* 0x000e620008000a00 */
[----:B--2---:R-:W-:-:S02]  /*1a10*/  UIADD3 UR5, UPT, UPT, UR6, 0x1f, URZ ;  /* 0x0000001f06057890 */ /* 0x004fc4000fffe0ff */
[----:B------:R-:W-:Y:S02]  /*1a20*/  UIADD3 UR47, UPT, UPT, UR6, 0x3e, URZ ;  /* 0x0000003e062f7890 */ /* 0x000fe4000fffe0ff */
[----:B------:R-:W-:Y:S02]  /*1a30*/  USHF.R.S32.HI UR4, URZ, 0x1f, UR5 ;  /* 0x0000001fff047899 */ /* 0x000fe40008011405 */
[----:B---3--:R-:W-:Y:S02]  /*1a40*/  ULEA UR13, UR8, UR13, 0x18 ;  /* 0x0000000d080d7291 */ /* 0x008fe4000f8ec0ff */
[----:B------:R-:W-:Y:S02]  /*1a50*/  ULEA.HI UR4, UR4, UR5, URZ, 0x5 ;  /* 0x0000000504047291 */ /* 0x000fe4000f8f28ff */
[----:B------:R-:W-:Y:S02]  /*1a60*/  ULOP3.LUT UR5, UR7, 0x80, URZ, 0xc0, !UPT ;  /* 0x0000008007057892 */ /* 0x000fe4000f8ec0ff */
[----:B------:R-:W-:-:S02]  /*1a70*/  USHF.R.S32.HI UR41, URZ, 0x5, UR4 ;  /* 0x00000005ff297899 */ /* 0x000fc40008011404 */
[----:B------:R-:W-:Y:S02]  /*1a80*/  UIADD3 UR4, UPT, UPT, UR6, -0x1, URZ ;  /* 0xffffffff06047890 */ /* 0x000fe4000fffe0ff */
[----:B------:R-:W-:Y:S02]  /*1a90*/  UISETP.LT.U32.AND UP0, UPT, UR41, 0x8, UPT ;  /* 0x000000082900788c */ /* 0x000fe4000bf01070 */
[----:B------:R-:W-:Y:S02]  /*1aa0*/  UISETP.GE.U32.AND UP2, UPT, UR4, -0x3f, UPT ;  /* 0xffffffc10400788c */ /* 0x000fe4000bf46070 */
[----:B------:R-:W-:Y:S02]  /*1ab0*/  USEL UR40, UR41, 0x8, UP0 ;  /* 0x0000000829287887 */ /* 0x000fe40008000000 */
[----:B------:R-:W-:Y:S02]  /*1ac0*/  ULEA UR30, UR28, UR13, 0x2 ;  /* 0x0000000d1c1e7291 */ /* 0x000fe4000f8e10ff */
[----:B------:R-:W-:Y:S01]  /*1ad0*/  UIADD3 UR4, UPT, UPT, UR40, -0x1, URZ ;  /* 0xffffffff28047890 */ /* 0x000fe2000fffe0ff */
[----:B------:R-:W2:Y:S04]  /*1ae0*/  LDCU UR38, c[0x0][0x374] ;  /* 0x00006e80ff2677ac */ /* 0x000ea80008000800 */
[----:B------:R-:W-:-:S02]  /*1af0*/  @UP2 UIADD3 UR4, UPT, UPT, UR40, URZ, URZ ;  /* 0x000000ff28042290 */ /* 0x000fc4000fffe0ff */
[----:B------:R-:W-:Y:S02]  /*1b00*/  ULOP3.LUT UR46, UR46, 0x40, URZ, 0xc0, !UPT ;  /* 0x000000402e2e7892 */ /* 0x000fe4000f8ec0ff */
[----:B------:R-:W-:Y:S02]  /*1b10*/  USEL UR21, UR53, 0x2, UP1 ;  /* 0x0000000235157887 */ /* 0x000fe40008800000 */
[----:B------:R-:W-:Y:S02]  /*1b20*/  ULEA.HI UR44, UR28, UR5, URZ, 0x1b ;  /* 0x000000051c2c7291 */ /* 0x000fe4000f8fd8ff */
[----:B------:R-:W-:Y:S02]  /*1b30*/  UIADD3 UR30, UPT, UPT, UR30, 0x8400, URZ ;  /* 0x000084001e1e7890 */ /* 0x000fe4000fffe0ff */
[----:B------:R-:W-:Y:S02]  /*1b40*/  UIADD3 UR43, UPT, UPT, UR41, -UR40, URZ ;  /* 0x80000028292b7290 */ /* 0x000fe4000fffe0ff */
[----:B------:R-:W-:-:S02]  /*1b50*/  UIADD3 UR29, UPT, UPT, UR4, 0x1, URZ ;  /* 0x00000001041d7890 */ /* 0x000fc4000fffe0ff */
[----:B------:R-:W-:Y:S01]  /*1b60*/  UIADD3 UR42, UPT, UPT, -UR4, URZ, URZ ;  /* 0x000000ff042a7290 */ /* 0x000fe2000fffe1ff */
[----:B-12-4-:R-:W-:-:S11]  /*1b70*/  UMOV UR6, URZ ;  /* 0x000000ff00067c82 */ /* 0x016fd60008000000 */
.L_x_42:
[----:B------:R-:W1:Y:S02]  /*1b80*/  S2UR UR4, SR_CgaCtaId ;  /* 0x00000000000479c3 */ /* 0x000e640000008800 */
[----:B-1----:R-:W-:-:S09]  /*1b90*/  UISETP.NE.AND UP0, UPT, UR4, URZ, UPT ;  /* 0x000000ff0400728c */ /* 0x002fd2000bf05270 */
[----:B------:R-:W-:Y:S05]  /*1ba0*/  BRA.U UP0, `(.L_x_23) ;  /* 0x0000000100287547 */ /* 0x000fea000b800000 */
[----:B------:R-:W-:Y:S02]  /*1bb0*/  LEA R0, R9, UR13, 0x3 ;  /* 0x0000000d09007c11 */ /* 0x000fe4000f8e18ff */
[----:B------:R-:W-:-:S04]  /*1bc0*/  SHF.L.U32 R2, R8, 0x1f, RZ ;  /* 0x0000001f08027819 */ /* 0x000fc800000006ff */
[----:B------:R-:W1:Y:S02]  /*1bd0*/  SYNCS.PHASECHK.TRANS64.TRYWAIT P0, [R0+URZ+0x140], R2 ;  /* 0x00014002000075a7 */ /* 0x000e6400080011ff */
[----:B-1----:R-:W-:Y:S05]  /*1be0*/  @!P0 BRA `(.L_x_24) ;  /* 0x0000009000848947 */ /* 0x002fea0003800000 */
.L_x_189:
[----:B------:R-:W-:Y:S01]  /*1bf0*/  VIADD R9, R9, 0x1 ;  /* 0x0000000109097836 */ /* 0x000fe20000000000 */
[----:B------:R1:W-:Y:S04]  /*1c00*/  SYNCS.ARRIVE.TRANS64.A1T0 RZ, [R0+URZ+0x130], RZ ;  /* 0x000130ff00ff79a7 */ /* 0x0003e800081000ff */
[----:B------:R-:W-:-:S04]  /*1c10*/  ISETP.NE.AND P0, PT, R9, 0x2, PT ;  /* 0x000000020900780c */ /* 0x000fc80003f05270 */
[----:B------:R-:W-:Y:S02]  /*1c20*/  SEL R9, R9, RZ, P0 ;  /* 0x000000ff09097207 */ /* 0x000fe40000000000 */
[----:B-1----:R-:W-:-:S04]  /*1c30*/  SEL R0, RZ, 0x1, P0 ;  /* 0x00000001ff007807 */ /* 0x002fc80000000000 */
[----:B------:R-:W-:-:S07]  /*1c40*/  LOP3.LUT R8, R8, R0, RZ, 0x3c, !PT ;  /* 0x0000000008087212 */ /* 0x000fce00078e3cff */
.L_x_23:
[----:B------:R-:W-:Y:S01]  /*1c50*/  ULEA UR4, UR6, UR13, 0x3 ;  /* 0x0000000d06047291 */ /* 0x000fe2000f8e18ff */
[----:B------:R-:W-:Y:S01]  /*1c60*/  SHF.L.U32 R0, R12, 0x1f, RZ ;  /* 0x0000001f0c007819 */ /* 0x000fe200000006ff */
[----:B------:R-:W-:Y:S02]  /*1c70*/  UISETP.GE.U32.AND UP0, UPT, UR47, 0x3f, UPT ;  /* 0x0000003f2f00788c */ /* 0x000fe4000bf06070 */
[----:B------:R-:W-:Y:S01]  /*1c80*/  ULEA UR11, UR20, UR46, 0x7 ;  /* 0x0000002e140b7291 */ /* 0x000fe2000f8e38ff */
[----:B------:R-:W-:-:S04]  /*1c90*/  UMOV UR7, URZ ;  /* 0x000000ff00077c82 */ /* 0x000fc80008000000 */
[----:B------:R1:W2:Y:S01]  /*1ca0*/  SYNCS.PHASECHK.TRANS64.TRYWAIT P0, [UR4+0x40], R0 ;  /* 0x00004000ff0075a7 */ /* 0x0002a20008001104 */
[----:B------:R-:W-:-:S04]  /*1cb0*/  ULEA.HI UR4, UR16, UR16, URZ, 0x1 ;  /* 0x0000001010047291 */ /* 0x000fc8000f8f08ff */
[----:B------:R-:W-:-:S04]  /*1cc0*/  USHF.L.U32 UR4, UR4, 0x7, URZ ;  /* 0x0000000704047899 */ /* 0x000fc800080006ff */
[----:B------:R-:W-:-:S04]  /*1cd0*/  ULOP3.LUT UR35, UR4, 0xffffff00, URZ, 0xc0, !UPT ;  /* 0xffffff0004237892 */ /* 0x000fc8000f8ec0ff */
[----:B------:R-:W-:Y:S01]  /*1ce0*/  UIADD3 UR35, UPT, UPT, UR44, UR35, URZ ;  /* 0x000000232c237290 */ /* 0x000fe2000fffe0ff */
[----:B------:R-:W-:Y:S11]  /*1cf0*/  BRA.U !UP0, `(.L_x_25) ;  /* 0x0000000108c87547 */ /* 0x000ff6000b800000 */
[----:B------:R-:W-:Y:S01]  /*1d00*/  UMOV UR16, UR42 ;  /* 0x0000002a00107c82 */ /* 0x000fe20008000000 */
[----:B------:R-:W-:Y:S01]  /*1d10*/  UMOV UR4, UR6 ;  /* 0x0000000600047c82 */ /* 0x000fe20008000000 */
[----:B------:R-:W-:-:S05]  /*1d20*/  UMOV UR34, URZ ;  /* 0x000000ff00227c82 */ /* 0x000fca0008000000 */
.L_x_31:
[----:B------:R-:W-:Y:S01]  /*1d30*/  ULEA UR33, UR4, UR13, 0x3 ;  /* 0x0000000d04217291 */ /* 0x000fe2000f8e18ff */
[----:B------:R-:W-:Y:S01]  /*1d40*/  @P3 MOV R2, 0xc000 ;  /* 0x0000c00000023802 */ /* 0x000fe20000000f00 */
[----:B--234-:R-:W-:Y:S10]  /*1d50*/  @P0 BRA `(.L_x_26) ;  /* 0x00000000000c0947 */ /* 0x01cff40003800000 */
[----:B------:R-:W-:-:S04]  /*1d60*/  SHF.L.U32 R3, R12, 0x1f, RZ ;  /* 0x0000001f0c037819 */ /* 0x000fc800000006ff */
[----:B------:R-:W2:Y:S02]  /*1d70*/  SYNCS.PHASECHK.TRANS64.TRYWAIT P0, [UR33+0x40], R3 ;  /* 0x00004003ff0075a7 */ /* 0x000ea40008001121 */
[----:B--2---:R-:W-:Y:S05]  /*1d80*/  @!P0 BRA `(.L_x_27) ;  /* 0x0000009000308947 */ /* 0x004fea0003800000 */
.L_x_26:
[----:B------:R2:W-:Y:S01]  /*1d90*/  @P3 SYNCS.ARRIVE.TRANS64 RZ, [UR33], R2 ;  /* 0x00000002ffff39a7 */ /* 0x0005e20008000021 */
[----:B------:R-:W-:Y:S02]  /*1da0*/  ULOP3.LUT UR5, UR21, 0x2, URZ, 0xfc, !UPT ;  /* 0x0000000215057892 */ /* 0x000fe4000f8efcff */
[----:B------:R-:W-:Y:S02]  /*1db0*/  UIADD3 UR16, UPT, UPT, UR16, 0x1, URZ ;  /* 0x0000000110107890 */ /* 0x000fe4000fffe0ff */
[----:B------:R-:W-:Y:S02]  /*1dc0*/  UISETP.NE.AND UP0, UPT, UR5, 0x2, UPT ;  /* 0x000000020500788c */ /* 0x000fe4000bf05270 */
[----:B------:R-:W-:-:S07]  /*1dd0*/  UISETP.NE.AND UP2, UPT, UR16, 0x1, UPT ;  /* 0x000000011000788c */ /* 0x000fce000bf45270 */
[----:B------:R-:W-:Y:S05]  /*1de0*/  BRA.U UP0, `(.L_x_28) ;  /* 0x0000000100047547 */ /* 0x000fea000b800000 */
[----:B------:R-:W-:Y:S05]  /*1df0*/  BPT.TRAP 0x1 ;  /* 0x000000040000795c */ /* 0x000fea0000300000 */
.L_x_28:
[----:B------:R-:W-:Y:S04]  /*1e00*/  BSSY.RECONVERGENT B0, `(.L_x_29) ;  /* 0x0000003000007945 */ /* 0x000fe80003800200 */
[----:B------:R-:W-:Y:S05]  /*1e10*/  @!P2 BRA `(.L_x_30) ;  /* 0x000000000004a947 */ /* 0x000fea0003800000 */
[----:B------:R-:W-:Y:S05]  /*1e20*/  BPT.TRAP 0x1 ;  /* 0x000000040000795c */ /* 0x000fea0000300000 */
.L_x_30:
[----:B------:R-:W-:Y:S05]  /*1e30*/  BSYNC.RECONVERGENT B0 ;  /* 0x0000000000007941 */ /* 0x000fea0003800200 */
.L_x_29:
[----:B------:R-:W-:Y:S02]  /*1e40*/  UIADD3 UR5, UPT, UPT, UR4, 0x1, URZ ;  /* 0x0000000104057890 */ /* 0x000fe4000fffe0ff */
[----:B------:R-:W-:Y:S02]  /*1e50*/  ULEA UR32, UR4, UR28, 0xc ;  /* 0x0000001c04207291 */ /* 0x000fe4000f8e60ff */
[----:B------:R-:W-:Y:S02]  /*1e60*/  UISETP.NE.AND UP0, UPT, UR5, 0x8, UPT ;  /* 0x000000080500788c */ /* 0x000fe4000bf05270 */
[----:B------:R-:W-:Y:S02]  /*1e70*/  UIADD3 UR14, UP1, UPT, UR26, 0x80, URZ ;  /* 0x000000801a0e7890 */ /* 0x000fe4000ff3e0ff */
[----:B------:R-:W-:Y:S02]  /*1e80*/  USEL UR7, URZ, 0x1, UP0 ;  /* 0x00000001ff077887 */ /* 0x000fe40008000000 */
[----:B------:R-:W-:-:S02]  /*1e90*/  USEL UR6, UR5, URZ, UP0 ;  /* 0x000000ff05067287 */ /* 0x000fc40008000000 */
[----:B------:R-:W-:Y:S02]  /*1ea0*/  ULEA UR8, UR4, UR13, 0xd ;  /* 0x0000000d04087291 */ /* 0x000fe4000f8e68ff */
[----:B------:R-:W-:Y:S01]  /*1eb0*/  ULEA UR5, UR6, UR13, 0x3 ;  /* 0x0000000d06057291 */ /* 0x000fe2000f8e18ff */
[----:B------:R-:W-:Y:S01]  /*1ec0*/  LOP3.LUT R12, R12, UR7, RZ, 0x3c, !PT ;  /* 0x000000070c0c7c12 */ /* 0x000fe2000f8e3cff */
[----:B------:R-:W-:Y:S02]  /*1ed0*/  ULEA UR32, UR32, UR13, 0x2 ;  /* 0x0000000d20207291 */ /* 0x000fe4000f8e10ff */
[----:B------:R-:W-:Y:S01]  /*1ee0*/  UIADD3 UR4, UP0, UPT, UR26, 0x180, URZ ;  /* 0x000001801a047890 */ /* 0x000fe2000ff1e0ff */
[----:B-1----:R-:W-:Y:S01]  /*1ef0*/  SHF.L.U32 R0, R12, 0x1f, RZ ;  /* 0x0000001f0c007819 */ /* 0x002fe200000006ff */
[----:B------:R-:W-:Y:S02]  /*1f00*/  ULOP3.LUT UR33, UR33, 0xfefffff8, URZ, 0xc0, !UPT ;  /* 0xfefffff821217892 */ /* 0x000fe4000f8ec0ff */
[----:B------:R-:W-:Y:S01]  /*1f10*/  UIADD3.X UR15, UPT, UPT, URZ, UR27, URZ, UP1, !UPT ;  /* 0x0000001bff0f7290 */ /* 0x000fe20008ffe4ff */
[----:B------:R3:W4:Y:S01]  /*1f20*/  SYNCS.PHASECHK.TRANS64.TRYWAIT P0, [UR5+0x40], R0 ;  /* 0x00004000ff0075a7 */ /* 0x0007220008001105 */
[----:B------:R-:W-:-:S02]  /*1f30*/  UIADD3 UR32, UPT, UPT, UR32, 0x8400, URZ ;  /* 0x0000840020207890 */ /* 0x000fc4000fffe0ff */
[----:B------:R-:W-:Y:S02]  /*1f40*/  UPRMT UR7, URZ, 0x5410, UR24 ;  /* 0x00005410ff077896 */ /* 0x000fe40008000018 */
[----:B------:R-:W-:Y:S02]  /*1f50*/  UIADD3 UR8, UPT, UPT, UR8, 0x28400, URZ ;  /* 0x0002840008087890 */ /* 0x000fe4000fffe0ff */
[----:B------:R-:W-:Y:S01]  /*1f60*/  UIADD3.X UR5, UPT, UPT, URZ, UR27, URZ, UP0, !UPT ;  /* 0x0000001bff057290 */ /* 0x000fe200087fe4ff */
[----:B------:R-:W-:Y:S01]  /*1f70*/  UMOV UR18, 0x0 ;  /* 0x0000000000127882 */ /* 0x000fe20000000000 */
[----:B------:R-:W-:Y:S01]  /*1f80*/  UMOV UR19, 0x10000000 ;  /* 0x1000000000137882 */ /* 0x000fe20000000000 */
[----:B------:R-:W-:Y:S01]  /*1f90*/  UMOV UR10, UR34 ;  /* 0x00000022000a7c82 */ /* 0x000fe20008000000 */
[----:B------:R-:W-:Y:S01]  /*1fa0*/  UMOV UR12, UR36 ;  /* 0x00000024000c7c82 */ /* 0x000fe20008000000 */
[----:B------:R-:W-:Y:S01]  /*1fb0*/  UMOV UR9, UR33 ;  /* 0x0000002100097c82 */ /* 0x000fe20008000000 */
[----:B------:R1:W-:Y:S03]  /*1fc0*/  UTMALDG.3D.MULTICAST.2CTA [UR32], [UR14], UR7, desc[UR18] ;  /* 0x000012200e0073b4 */ /* 0x0003e60008211807 */
[----:B------:R2:W-:Y:S01]  /*1fd0*/  UTMALDG.3D.2CTA [UR8], [UR4], desc[UR18] ;  /* 0x00001208040075b4 */ /* 0x0005e20008211000 */
[----:B-1----:R-:W-:Y:S01]  /*1fe0*/  UIADD3 UR34, UPT, UPT, UR34, 0x20, URZ ;  /* 0x0000002022227890 */ /* 0x002fe2000fffe0ff */
[----:B------:R-:W-:Y:S01]  /*1ff0*/  UMOV UR7, UR29 ;  /* 0x0000001d00077c82 */ /* 0x000fe20008000000 */
[----:B--2---:R-:W-:Y:S01]  /*2000*/  UMOV UR4, UR6 ;  /* 0x0000000600047c82 */ /* 0x004fe20008000000 */
[----:B------:R-:W-:Y:S09]  /*2010*/  BRA.U UP2, `(.L_x_31) ;  /* 0xfffffffd02447547 */ /* 0x000ff2000b83ffff */
.L_x_25:
[----:B------:R-:W-:Y:S01]  /*2020*/  ULEA UR4, UR6, UR13, 0x3 ;  /* 0x0000000d06047291 */ /* 0x000fe2000f8e18ff */
[----:B-1-3--:R-:W-:Y:S01]  /*2030*/  SHF.L.U32 R0, R12, 0x1f, RZ ;  /* 0x0000001f0c007819 */ /* 0x00afe200000006ff */
[----:B------:R-:W-:Y:S01]  /*2040*/  @!P1 SYNCS.ARRIVE.TRANS64.A1T0 RZ, [UR13+0xc8], RZ ;  /* 0x0000c8ffffff99a7 */ /* 0x000fe2000810000d */
[----:B------:R-:W-:-:S06]  /*2050*/  UISETP.GT.AND UP0, UPT, UR41, UR40, UPT ;  /* 0x000000282900728c */ /* 0x000fcc000bf04270 */
[----:B--2-4-:R1:W2:Y:S03]  /*2060*/  SYNCS.PHASECHK.TRANS64.TRYWAIT P0, [UR4+0x40], R0 ;  /* 0x00004000ff0075a7 */ /* 0x0142a60008001104 */
[----:B------:R-:W-:Y:S05]  /*2070*/  BRA.U !UP0, `(.L_x_32) ;  /* 0x0000000108c07547 */ /* 0x000fea000b800000 */
[----:B------:R-:W-:Y:S01]  /*2080*/  UIADD3 UR25, UPT, UPT, UR43, UR7, URZ ;  /* 0x000000072b197290 */ /* 0x000fe2000fffe0ff */
[----:B------:R-:W-:-:S11]  /*2090*/  UMOV UR4, UR6 ;  /* 0x0000000600047c82 */ /* 0x000fd60008000000 */
.L_x_38:
[----:B------:R-:W-:Y:S01]  /*20a0*/  ULEA UR17, UR4, UR13, 0x3 ;  /* 0x0000000d04117291 */ /* 0x000fe2000f8e18ff */
[----:B--2---:R-:W-:Y:S01]  /*20b0*/  @P3 MOV R2, 0xc000 ;  /* 0x0000c00000023802 */ /* 0x004fe20000000f00 */
[----:B--2-4-:R-:W-:Y:S10]  /*20c0*/  @P0 BRA `(.L_x_33) ;  /* 0x00000000000c0947 */ /* 0x014ff40003800000 */
[----:B------:R-:W-:-:S04]  /*20d0*/  SHF.L.U32 R3, R12, 0x1f, RZ ;  /* 0x0000001f0c037819 */ /* 0x000fc800000006ff */
[----:B------:R-:W2:Y:S02]  /*20e0*/  SYNCS.PHASECHK.TRANS64.TRYWAIT P0, [UR17+0x40], R3 ;  /* 0x00004003ff0075a7 */ /* 0x000ea40008001111 */
[----:B--2---:R-:W-:Y:S05]  /*20f0*/  @!P0 BRA `(.L_x_34) ;  /* 0x0000008c006c8947 */ /* 0x004fea0003800000 */
.L_x_33:
[----:B------:R2:W-:Y:S01]  /*2100*/  @P3 SYNCS.ARRIVE.TRANS64 RZ, [UR17], R2 ;  /* 0x00000002ffff39a7 */ /* 0x0005e20008000011 */
[----:B------:R-:W-:-:S04]  /*2110*/  ULOP3.LUT UR5, UR21, 0x2, URZ, 0xfc, !UPT ;  /* 0x0000000215057892 */ /* 0x000fc8000f8efcff */
[----:B------:R-:W-:-:S09]  /*2120*/  UISETP.NE.AND UP0, UPT, UR5, 0x2, UPT ;  /* 0x000000020500788c */ /* 0x000fd2000bf05270 */
[----:B------:R-:W-:Y:S05]  /*2130*/  BRA.U UP0, `(.L_x_35) ;  /* 0x0000000100047547 */ /* 0x000fea000b800000 */
[----:B------:R-:W-:Y:S05]  /*2140*/  BPT.TRAP 0x1 ;  /* 0x000000040000795c */ /* 0x000fea0000300000 */
.L_x_35:
[----:B------:R-:W-:Y:S04]  /*2150*/  BSSY.RECONVERGENT B0, `(.L_x_36) ;  /* 0x0000003000007945 */ /* 0x000fe80003800200 */
[----:B------:R-:W-:Y:S05]  /*2160*/  @!P2 BRA `(.L_x_37) ;  /* 0x000000000004a947 */ /* 0x000fea0003800000 */
[----:B------:R-:W-:Y:S05]  /*2170*/  BPT.TRAP 0x1 ;  /* 0x000000040000795c */ /* 0x000fea0000300000 */
.L_x_37:
[----:B------:R-:W-:Y:S05]  /*2180*/  BSYNC.RECONVERGENT B0 ;  /* 0x0000000000007941 */ /* 0x000fea0003800200 */
.L_x_36:
[----:B------:R-:W-:Y:S02]  /*2190*/  UIADD3 UR5, UPT, UPT, UR4, 0x1, URZ ;  /* 0x0000000104057890 */ /* 0x000fe4000fffe0ff */
[----:B------:R-:W-:Y:S02]  /*21a0*/  UIADD3 UR14, UP1, UPT, UR26, 0x80, URZ ;  /* 0x000000801a0e7890 */ /* 0x000fe4000ff3e0ff */
[----:B------:R-:W-:Y:S02]  /*21b0*/  UISETP.NE.AND UP0, UPT, UR5, 0x8, UPT ;  /* 0x000000080500788c */ /* 0x000fe4000bf05270 */
[----:B------:R-:W-:Y:S02]  /*21c0*/  ULEA UR16, UR4, UR30, 0xe ;  /* 0x0000001e04107291 */ /* 0x000fe4000f8e70ff */
[----:B------:R-:W-:Y:S02]  /*21d0*/  USEL UR8, URZ, 0x1, UP0 ;  /* 0x00000001ff087887 */ /* 0x000fe40008000000 */
[----:B------:R-:W-:-:S02]  /*21e0*/  USEL UR6, UR5, URZ, UP0 ;  /* 0x000000ff05067287 */ /* 0x000fc40008000000 */
[----:B------:R-:W-:Y:S02]  /*21f0*/  UIADD3 UR22, UP0, UPT, UR26, 0x180, URZ ;  /* 0x000001801a167890 */ /* 0x000fe4000ff1e0ff */
[----:B------:R-:W-:Y:S01]  /*2200*/  LOP3.LUT R12, R12, UR8, RZ, 0x3c, !PT ;  /* 0x000000080c0c7c12 */ /* 0x000fe2000f8e3cff */
[----:B------:R-:W-:Y:S02]  /*2210*/  ULEA UR8, UR4, UR13, 0xd ;  /* 0x0000000d04087291 */ /* 0x000fe4000f8e68ff */
[----:B------:R-:W-:Y:S01]  /*2220*/  ULEA UR5, UR6, UR13, 0x3 ;  /* 0x0000000d06057291 */ /* 0x000fe2000f8e18ff */
[----:B-1----:R-:W-:Y:S01]  /*2230*/  SHF.L.U32 R0, R12, 0x1f, RZ ;  /* 0x0000001f0c007819 */ /* 0x002fe200000006ff */
[----:B------:R-:W-:Y:S02]  /*2240*/  USHF.L.U32 UR18, UR7, 0x5, URZ ;  /* 0x0000000507127899 */ /* 0x000fe400080006ff */
[----:B------:R-:W-:Y:S02]  /*2250*/  ULOP3.LUT UR17, UR17, 0xfefffff8, URZ, 0xc0, !UPT ;  /* 0xfefffff811117892 */ /* 0x000fe4000f8ec0ff */
[----:B------:R-:W-:-:S02]  /*2260*/  UIADD3.X UR15, UPT, UPT, URZ, UR27, URZ, UP1, !UPT ;  /* 0x0000001bff0f7290 */ /* 0x000fc40008ffe4ff */
[----:B------:R-:W-:Y:S01]  /*2270*/  UPRMT UR4, URZ, 0x5410, UR24 ;  /* 0x00005410ff047896 */ /* 0x000fe20008000018 */
[----:B------:R3:W4:Y:S01]  /*2280*/  SYNCS.PHASECHK.TRANS64.TRYWAIT P0, [UR5+0x40], R0 ;  /* 0x00004000ff0075a7 */ /* 0x0007220008001105 */
[----:B------:R-:W-:Y:S02]  /*2290*/  UIADD3 UR8, UPT, UPT, UR8, 0x28400, URZ ;  /* 0x0002840008087890 */ /* 0x000fe4000fffe0ff */
[----:B------:R-:W-:Y:S01]  /*22a0*/  UIADD3.X UR23, UPT, UPT, URZ, UR27, URZ, UP0, !UPT ;  /* 0x0000001bff177290 */ /* 0x000fe200087fe4ff */
[----:B------:R-:W-:Y:S01]  /*22b0*/  UMOV UR32, 0x0 ;  /* 0x0000000000207882 */ /* 0x000fe20000000000 */
[----:B------:R-:W-:Y:S01]  /*22c0*/  UMOV UR33, 0x10000000 ;  /* 0x1000000000217882 */ /* 0x000fe20000000000 */
[----:B------:R-:W-:Y:S01]  /*22d0*/  UMOV UR19, UR35 ;  /* 0x0000002300137c82 */ /* 0x000fe20008000000 */
[----:B------:R-:W-:Y:S01]  /*22e0*/  UMOV UR20, UR36 ;  /* 0x0000002400147c82 */ /* 0x000fe20008000000 */
[----:B------:R-:W-:Y:S01]  /*22f0*/  UMOV UR12, UR36 ;  /* 0x00000024000c7c82 */ /* 0x000fe20008000000 */
[----:B------:R-:W-:Y:S01]  /*2300*/  UMOV UR9, UR17 ;  /* 0x0000001100097c82 */ /* 0x000fe20008000000 */
[----:B------:R-:W-:Y:S01]  /*2310*/  UMOV UR10, UR18 ;  /* 0x00000012000a7c82 */ /* 0x000fe20008000000 */
[----:B------:R1:W-:Y:S01]  /*2320*/  UTMALDG.3D.MULTICAST.2CTA [UR16], [UR14], UR4, desc[UR32] ;  /* 0x000020100e0073b4 */ /* 0x0003e20008211804 */
[----:B------:R-:W-:-:S04]  /*2330*/  UIADD3 UR7, UPT, UPT, UR7, 0x1, URZ ;  /* 0x0000000107077890 */ /* 0x000fc8000fffe0ff */
[----:B------:R-:W-:Y:S01]  /*2340*/  UISETP.NE.AND UP0, UPT, UR7, UR25, UPT ;  /* 0x000000190700728c */ /* 0x000fe2000bf05270 */
[----:B------:R3:W-:Y:S01]  /*2350*/  UTMALDG.3D.2CTA [UR8], [UR22], desc[UR32] ;  /* 0x00002008160075b4 */ /* 0x0007e20008211000 */
[----:B-1----:R-:W-:-:S07]  /*2360*/  UMOV UR4, UR6 ;  /* 0x0000000600047c82 */ /* 0x002fce0008000000 */
[----:B---3--:R-:W-:Y:S05]  /*2370*/  BRA.U UP0, `(.L_x_38) ;  /* 0xfffffffd00487547 */ /* 0x008fea000b83ffff */
.L_x_32:
[C---:B------:R-:W-:Y:S01]  /*2380*/  LEA R3, R11.reuse, UR13, 0x3 ;  /* 0x0000000d0b037c11 */ /* 0x040fe2000f8e18ff */
[----:B------:R-:W-:Y:S01]  /*2390*/  NOP ;  /* 0x0000000000007918 */ /* 0x000fe20000000000 */
[----:B-1----:R-:W-:Y:S02]  /*23a0*/  SHF.L.U32 R0, R10, 0x1f, RZ ;  /* 0x0000001f0a007819 */ /* 0x002fe400000006ff */
[----:B------:R-:W-:Y:S02]  /*23b0*/  LEA R4, R11, UR13, 0x4 ;  /* 0x0000000d0b047c11 */ /* 0x000fe4000f8e20ff */
[----:B--2-4-:R-:W1:Y:S02]  /*23c0*/  SYNCS.PHASECHK.TRANS64.TRYWAIT P0, [R3+URZ+0xd0], R0 ;  /* 0x0000d000030075a7 */ /* 0x014e6400080011ff */
[----:B-1----:R-:W-:Y:S05]  /*23d0*/  @!P0 BRA `(.L_x_39) ;  /* 0x0000008800cc8947 */ /* 0x002fea0003800000 */
.L_x_192:
[----:B------:R-:W2:Y:S01]  /*23e0*/  LDS.128 R4, [R4+0x160] ;  /* 0x0001600004047984 */ /* 0x000ea20000000c00 */
[----:B------:R-:W-:Y:S01]  /*23f0*/  UISETP.GE.AND UP0, UPT, UR45, 0x1, UPT ;  /* 0x000000012d00788c */ /* 0x000fe2000bf06270 */
[----:B------:R-:W-:Y:S01]  /*2400*/  @!PT LDS RZ, [RZ] ;  /* 0x00000000fffff984 */ /* 0x000fe20000000800 */
[----:B------:R-:W-:Y:S01]  /*2410*/  @!PT LDS RZ, [RZ] ;  /* 0x00000000fffff984 */ /* 0x000fe20000000800 */
[----:B------:R-:W-:Y:S01]  /*2420*/  @!PT LDS RZ, [RZ] ;  /* 0x00000000fffff984 */ /* 0x000fe20000000800 */
[----:B------:R-:W-:Y:S01]  /*2430*/  @!PT LDS RZ, [RZ] ;  /* 0x00000000fffff984 */ /* 0x000fe20000000800 */
[----:B------:R3:W-:Y:S06]  /*2440*/  MEMBAR.ALL.CTA ;  /* 0x0000000000007992 */ /* 0x0007ec0000008000 */
[----:B---3--:R-:W3:Y:S01]  /*2450*/  FENCE.VIEW.ASYNC.S ;  /* 0x00000000000073c6 */ /* 0x008ee20000000000 */
[----:B--2---:R-:W-:-:S13]  /*2460*/  LOP3.LUT P0, RZ, R6, 0x1, RZ, 0xc0, !PT ;  /* 0x0000000106ff7812 */ /* 0x004fda000780c0ff */
[----:B---3--:R-:W-:Y:S01]  /*2470*/  VOTEU.ANY UP1, P0 ;  /* 0x0000000000ff7886 */ /* 0x008fe20000020100 */
[----:B------:R-:W-:-:S13]  /*2480*/  PLOP3.LUT P0, PT, PT, PT, UP1, 0x80, 0x8 ;  /* 0x000000000008781c */ /* 0x000fda0003f0f018 */
[----:B-1----:R-:W-:Y:S02]  /*2490*/  @P0 LOP3.LUT R0, R5, 0xffff, RZ, 0xc0, !PT ;  /* 0x0000ffff05000812 */ /* 0x002fe400078ec0ff */
[----:B------:R-:W-:Y:S02]  /*24a0*/  @P0 MOV R2, R4 ;  /* 0x0000000400020202 */ /* 0x000fe40000000f00 */
[----:B------:R-:W-:Y:S01]  /*24b0*/  @P0 R2UR UR5, R0 ;  /* 0x00000000000502ca */ /* 0x000fe200000e0000 */
[----:B------:R-:W-:Y:S01]  /*24c0*/  VIADD R0, R3, 0xe0 ;  /* 0x000000e003007836 */ /* 0x000fe20000000000 */
[----:B------:R-:W-:Y:S02]  /*24d0*/  @P0 SHF.R.U32.HI R4, RZ, 0x10, R5 ;  /* 0x00000010ff040819 */ /* 0x000fe40000011605 */
[----:B------:R-:W-:Y:S02]  /*24e0*/  @P0 R2UR UR7, R2 ;  /* 0x00000000020702ca */ /* 0x000fe400000e0000 */
[----:B------:R-:W-:-:S02]  /*24f0*/  PRMT R0, RZ, 0x654, R0 ;  /* 0x00000654ff007816 */ /* 0x000fc40000000000 */
[----:B------:R-:W-:Y:S02]  /*2500*/  @P0 R2UR UR4, R4 ;  /* 0x00000000040402ca */ /* 0x000fe400000e0000 */
[----:B------:R1:W-:Y:S03]  /*2510*/  SYNCS.ARRIVE.TRANS64.RED.A1T0 RZ, [R0+URZ], RZ ;  /* 0x000000ff00ff79a7 */ /* 0x0003e600081004ff */
[----:B------:R-:W-:-:S04]  /*2520*/  @UP1 UMOV UR31, UR5 ;  /* 0x00000005001f1c82 */ /* 0x000fc80008000000 */
[----:B------:R-:W-:-:S04]  /*2530*/  @UP1 UMOV UR37, UR7 ;  /* 0x0000000700251c82 */ /* 0x000fc80008000000 */
[----:B------:R-:W-:Y:S01]  /*2540*/  @UP1 UMOV UR36, UR4 ;  /* 0x0000000400241c82 */ /* 0x000fe20008000000 */
[----:B------:R-:W-:Y:S05]  /*2550*/  BRA.U !UP0, `(.L_x_40) ;  /* 0x0000000108d47547 */ /* 0x000fea000b800000 */
[----:B------:R-:W2:Y:S01]  /*2560*/  LDCU.128 UR16, c[0x0][0xb10] ;  /* 0x00016200ff1077ac */ /* 0x000ea20008000c00 */
[----:B------:R-:W3:Y:S01]  /*2570*/  LDCU UR12, c[0x0][0xb20] ;  /* 0x00016400ff0c77ac */ /* 0x000ee20008000800 */
[----:B------:R-:W4:Y:S01]  /*2580*/  LDCU UR20, c[0x0][0xb0c] ;  /* 0x00016180ff1477ac */ /* 0x000f220008000800 */
[----:B------:R-:W1:Y:S01]  /*2590*/  LDCU.64 UR8, c[0x0][0xb28] ;  /* 0x00016500ff0877ac */ /* 0x000e620008000a00 */
[----:B------:R-:W-:Y:S02]  /*25a0*/  UISETP.NE.AND UP3, UPT, UR45, 0x1, UPT ;  /* 0x000000012d00788c */ /* 0x000fe4000bf65270 */
[----:B--2---:R-:W-:Y:S02]  /*25b0*/  UIMAD.WIDE.U32 UR10, UR38, UR19, URZ ;  /* 0x00000013260a72a5 */ /* 0x004fe4000f8e00ff */
[----:B------:R-:W-:Y:S02]  /*25c0*/  UIMAD.WIDE.U32 UR4, UR39, UR16, URZ ;  /* 0x00000010270472a5 */ /* 0x000fe4000f8e00ff */
[----:B------:R-:W-:-:S02]  /*25d0*/  UISETP.NE.AND UP0, UPT, UR18, 0x1, UPT ;  /* 0x000000011200788c */ /* 0x000fc4000bf05270 */
[----:B------:R-:W-:Y:S01]  /*25e0*/  UIMAD.WIDE.U32 UR22, UR31, UR19, URZ ;  /* 0x000000131f1672a5 */ /* 0x000fe2000f8e00ff */
[----:B------:R-:W-:Y:S02]  /*25f0*/  UMOV UR10, UR11 ;  /* 0x0000000b000a7c82 */ /* 0x000fe40008000000 */
[----:B------:R-:W-:Y:S01]  /*2600*/  UMOV UR4, UR5 ;  /* 0x0000000500047c82 */ /* 0x000fe20008000000 */
[----:B---3--:R-:W-:Y:S02]  /*2610*/  USHF.R.U32.HI UR10, URZ, UR12, UR10 ;  /* 0x0000000cff0a7299 */ /* 0x008fe4000801160a */
[----:B----4-:R-:W-:Y:S02]  /*2620*/  UISETP.NE.AND UP2, UPT, UR20, 0x1, UPT ;  /* 0x000000011400788c */ /* 0x010fe4000bf45270 */
[----:B------:R-:W-:Y:S02]  /*2630*/  USHF.R.U32.HI UR4, URZ, UR17, UR4 ;  /* 0x00000011ff047299 */ /* 0x000fe40008011604 */
[----:B------:R-:W-:-:S02]  /*2640*/  USEL UR5, UR38, UR10, !UP0 ;  /* 0x0000000a26057287 */ /* 0x000fc4000c000000 */
[----:B------:R-:W-:Y:S02]  /*2650*/  USEL UR7, UR39, UR4, !UP2 ;  /* 0x0000000427077287 */ /* 0x000fe4000d000000 */
[----:B-1----:R-:W-:Y:S01]  /*2660*/  UIMAD.WIDE.U32 UR10, UR5, UR8, URZ ;  /* 0x00000008050a72a5 */ /* 0x002fe2000f8e00ff */
[----:B------:R-:W-:Y:S01]  /*2670*/  UMOV UR4, UR23 ;  /* 0x0000001700047c82 */ /* 0x000fe20008000000 */
[----:B------:R-:W-:Y:S02]  /*2680*/  UIMAD.WIDE.U32 UR14, UR37, UR16, URZ ;  /* 0x00000010250e72a5 */ /* 0x000fe4000f8e00ff */
[----:B------:R-:W-:-:S03]  /*2690*/  UIMAD.WIDE.U32 UR22, UR7, UR8, URZ ;  /* 0x00000008071672a5 */ /* 0x000fc6000f8e00ff */
[----:B------:R-:W-:Y:S01]  /*26a0*/  UMOV UR10, UR11 ;  /* 0x0000000b000a7c82 */ /* 0x000fe20008000000 */
[----:B------:R-:W-:Y:S02]  /*26b0*/  USHF.R.U32.HI UR4, URZ, UR12, UR4 ;  /* 0x0000000cff047299 */ /* 0x000fe40008011604 */
[----:B------:R-:W-:Y:S01]  /*26c0*/  @UP3 USHF.R.U32.HI UR5, URZ, UR9, UR10 ;  /* 0x00000009ff053299 */ /* 0x000fe2000801160a */
[----:B------:R-:W-:Y:S01]  /*26d0*/  UMOV UR14, UR15 ;  /* 0x0000000f000e7c82 */ /* 0x000fe20008000000 */
[----:B------:R-:W-:Y:S01]  /*26e0*/  UMOV UR22, UR23 ;  /* 0x0000001700167c82 */ /* 0x000fe20008000000 */
[----:B------:R-:W-:Y:S02]  /*26f0*/  USHF.R.U32.HI UR17, URZ, UR17, UR14 ;  /* 0x00000011ff117299 */ /* 0x000fe4000801160e */
[----:B------:R-:W-:Y:S02]  /*2700*/  USEL UR4, UR31, UR4, !UP0 ;  /* 0x000000041f047287 */ /* 0x000fe4000c000000 */
[----:B------:R-:W-:-:S02]  /*2710*/  @UP3 USHF.R.U32.HI UR7, URZ, UR9, UR22 ;  /* 0x00000009ff073299 */ /* 0x000fc40008011616 */
[----:B------:R-:W-:Y:S02]  /*2720*/  UIMAD UR10, UR45, UR5, URZ ;  /* 0x000000052d0a72a4 */ /* 0x000fe4000f8e02ff */
[----:B------:R-:W-:Y:S02]  /*2730*/  USEL UR5, UR37, UR17, !UP2 ;  /* 0x0000001125057287 */ /* 0x000fe4000d000000 */
[----:B------:R-:W-:Y:S02]  /*2740*/  UIMAD UR12, UR45, UR7, URZ ;  /* 0x000000072d0c72a4 */ /* 0x000fe4000f8e02ff */
[----:B------:R-:W-:Y:S02]  /*2750*/  UISETP.GE.AND UP0, UPT, UR4, UR10, UPT ;  /* 0x0000000a0400728c */ /* 0x000fe4000bf06270 */
[----:B------:R-:W-:Y:S02]  /*2760*/  UIMAD.WIDE.U32 UR10, UR4, UR8, URZ ;  /* 0x00000008040a72a5 */ /* 0x000fe4000f8e00ff */
[----:B------:R-:W-:-:S02]  /*2770*/  UISETP.GE.OR UP0, UPT, UR5, UR12, UP0 ;  /* 0x0000000c0500728c */ /* 0x000fc40008706670 */
        /* <DEDUP_REMOVED lines=19> */
.L_x_40:
[----:B------:R-:W2:Y:S02]  /*28b0*/  LDCU UR4, c[0x0][0xb30] ;  /* 0x00016600ff0477ac */ /* 0x000ea40008000800 */
[----:B--2---:R-:W-:-:S09]  /*28c0*/  UISETP.NE.AND UP0, UPT, UR4, 0x1, UPT ;  /* 0x000000010400788c */ /* 0x004fd2000bf05270 */
        /* <DEDUP_REMOVED lines=14> */
[----:B------:R-:W-:Y:S02]  /*29b0*/  UIADD3 UR7, UPT, UPT, UR5, -UR4, URZ ;  /* 0x8000000405077290 */ /* 0x000fe4000fffe0ff */
[----:B------:R-:W-:Y:S02]  /*29c0*/  UIADD3 UR4, UPT, UPT, -UR5, UR4, URZ ;  /* 0x0000000405047290 */ /* 0x000fe4000fffe1ff */
[----:B------:R-:W-:Y:S02]  /*29d0*/  UIMAD UR31, UR7, UR18, UR31 ;  /* 0x00000012071f72a4 */ /* 0x000fe4000f8e021f */
[----:B------:R-:W-:-:S12]  /*29e0*/  UIMAD UR37, UR4, UR10, UR37 ;  /* 0x0000000a042572a4 */ /* 0x000fd8000f8e0225 */
.L_x_41:
[----:B------:R-:W-:Y:S01]  /*29f0*/  VIADD R11, R11, 0x1 ;  /* 0x000000010b0b7836 */ /* 0x000fe20000000000 */
[----:B------:R-:W-:Y:S02]  /*2a00*/  R2UR UR5, R58 ;  /* 0x000000003a0572ca */ /* 0x000fe400000e0000 */
[----:B------:R-:W-:Y:S02]  /*2a10*/  R2UR UR4, R57 ;  /* 0x00000000390472ca */ /* 0x000fe400000e0000 */
[C---:B------:R-:W-:Y:S02]  /*2a20*/  ISETP.NE.AND P0, PT, R11.reuse, 0x2, PT ;  /* 0x000000020b00780c */ /* 0x040fe40003f05270 */
[----:B------:R-:W-:Y:S02]  /*2a30*/  PLOP3.LUT P1, PT, PT, PT, PT, 0x80, 0x8 ;  /* 0x000000000008781c */ /* 0x000fe40003f2f070 */
[----:B-1----:R-:W-:Y:S02]  /*2a40*/  SEL R0, RZ, 0x1, P0 ;  /* 0x00000001ff007807 */ /* 0x002fe40000000000 */
[----:B------:R-:W-:-:S02]  /*2a50*/  SEL R11, R11, RZ, P0 ;  /* 0x000000ff0b0b7207 */ /* 0x000fc40000000000 */
[----:B------:R-:W-:Y:S01]  /*2a60*/  LOP3.LUT R10, R10, R0, RZ, 0x3c, !PT ;  /* 0x000000000a0a7212 */ /* 0x000fe200078e3cff */
[----:B------:R-:W-:Y:S02]  /*2a70*/  UIADD3 UR16, UPT, UPT, UR37, UR5, URZ ;  /* 0x0000000525107290 */ /* 0x000fe4000fffe0ff */
[----:B------:R-:W-:Y:S01]  /*2a80*/  UIADD3 UR20, UPT, UPT, UR31, UR4, URZ ;  /* 0x000000041f147290 */ /* 0x000fe2000fffe0ff */
[----:B------:R-:W-:Y:S11]  /*2a90*/  BRA.U UP1, `(.L_x_42) ;  /* 0xfffffff101387547 */ /* 0x000ff6000b83ffff */
[----:B------:R-:W-:Y:S01]  /*2aa0*/  UIADD3 UR13, UPT, UPT, UR13, 0x40, URZ ;  /* 0x000000400d0d7890 */ /* 0x000fe2000fffe0ff */
[----:B------:R-:W-:-:S03]  /*2ab0*/  SHF.L.U32 R2, R12, 0x1f, RZ ;  /* 0x0000001f0c027819 */ /* 0x000fc600000006ff */
[----:B------:R-:W-:-:S09]  /*2ac0*/  ULEA UR4, UR6, UR13, 0x3 ;  /* 0x0000000d06047291 */ /* 0x000fd2000f8e18ff */
[----:B------:R-:W1:Y:S02]  /*2ad0*/  SYNCS.PHASECHK.TRANS64.TRYWAIT P0, [UR4], R2 ;  /* 0x00000002ff0075a7 */ /* 0x000e640008001104 */
[----:B-1----:R-:W-:Y:S05]  /*2ae0*/  @!P0 BRA `(.L_x_43) ;  /* 0x00000084001c8947 */ /* 0x002fea0003800000 */
.L_x_194:
[----:B------:R-:W-:-:S04]  /*2af0*/  UIADD3 UR4, UPT, UPT, UR6, 0x1, URZ ;  /* 0x0000000106047890 */ /* 0x000fc8000fffe0ff */
[----:B------:R-:W-:-:S04]  /*2b00*/  UISETP.NE.AND UP0, UPT, UR4, 0x8, UPT ;  /* 0x000000080400788c */ /* 0x000fc8000bf05270 */
[----:B------:R-:W-:Y:S02]  /*2b10*/  USEL UR6, URZ, 0x1, UP0 ;  /* 0x00000001ff067887 */ /* 0x000fe40008000000 */
[----:B------:R-:W-:-:S04]  /*2b20*/  USEL UR4, UR4, URZ, UP0 ;  /* 0x000000ff04047287 */ /* 0x000fc80008000000 */
[----:B------:R-:W-:Y:S01]  /*2b30*/  ULEA UR5, UR4, UR13, 0x3 ;  /* 0x0000000d04057291 */ /* 0x000fe2000f8e18ff */
[----:B-1----:R-:W-:-:S04]  /*2b40*/  LOP3.LUT R2, R12, UR6, RZ, 0x3c, !PT ;  /* 0x000000060c027c12 */ /* 0x002fc8000f8e3cff */
[----:B------:R-:W-:-:S04]  /*2b50*/  SHF.L.U32 R3, R2, 0x1f, RZ ;  /* 0x0000001f02037819 */ /* 0x000fc800000006ff */
[----:B------:R-:W1:Y:S02]  /*2b60*/  SYNCS.PHASECHK.TRANS64.TRYWAIT P0, [UR5], R3 ;  /* 0x00000003ff0075a7 */ /* 0x000e640008001105 */
[----:B-1----:R-:W-:Y:S05]  /*2b70*/  @!P0 BRA `(.L_x_44) ;  /* 0x0000008400108947 */ /* 0x002fea0003800000 */
.L_x_196:
[----:B------:R-:W-:-:S04]  /*2b80*/  UIADD3 UR4, UPT, UPT, UR4, 0x1, URZ ;  /* 0x0000000104047890 */ /* 0x000fc8000fffe0ff */
[----:B------:R-:W-:-:S04]  /*2b90*/  UISETP.NE.AND UP0, UPT, UR4, 0x8, UPT ;  /* 0x000000080400788c */ /* 0x000fc8000bf05270 */
[----:B------:R-:W-:Y:S02]  /*2ba0*/  USEL UR6, URZ, 0x1, UP0 ;  /* 0x00000001ff067887 */ /* 0x000fe40008000000 */
[----:B------:R-:W-:-:S04]  /*2bb0*/  USEL UR4, UR4, URZ, UP0 ;  /* 0x000000ff04047287 */ /* 0x000fc80008000000 */
[----:B------:R-:W-:Y:S01]  /*2bc0*/  ULEA UR5, UR4, UR13, 0x3 ;  /* 0x0000000d04057291 */ /* 0x000fe2000f8e18ff */
[----:B------:R-:W-:-:S04]  /*2bd0*/  LOP3.LUT R2, R2, UR6, RZ, 0x3c, !PT ;  /* 0x0000000602027c12 */ /* 0x000fc8000f8e3cff */
[----:B-1----:R-:W-:-:S04]  /*2be0*/  SHF.L.U32 R3, R2, 0x1f, RZ ;  /* 0x0000001f02037819 */ /* 0x002fc800000006ff */
[----:B------:R-:W1:Y:S02]  /*2bf0*/  SYNCS.PHASECHK.TRANS64.TRYWAIT P0, [UR5], R3 ;  /* 0x00000003ff0075a7 */ /* 0x000e640008001105 */
[----:B-1----:R-:W-:Y:S05]  /*2c00*/  @!P0 BRA `(.L_x_45) ;  /* 0x0000008400048947 */ /* 0x002fea0003800000 */
.L_x_198:
        /* <DEDUP_REMOVED lines=9> */
.L_x_200:
        /* <DEDUP_REMOVED lines=9> */
.L_x_202:
        /* <DEDUP_REMOVED lines=9> */
.L_x_204:
        /* <DEDUP_REMOVED lines=9> */
.L_x_206:
[----:B------:R-:W-:-:S04]  /*2e50*/  UIADD3 UR4, UPT, UPT, UR4, 0x1, URZ ;  /* 0x0000000104047890 */ /* 0x000fc8000fffe0ff */
[----:B------:R-:W-:-:S04]  /*2e60*/  UISETP.NE.AND UP0, UPT, UR4, 0x8, UPT ;  /* 0x000000080400788c */ /* 0x000fc8000bf05270 */
[----:B------:R-:W-:Y:S02]  /*2e70*/  USEL UR5, URZ, 0x1, UP0 ;  /* 0x00000001ff057887 */ /* 0x000fe40008000000 */
[----:B------:R-:W-:-:S04]  /*2e80*/  USEL UR4, UR4, URZ, UP0 ;  /* 0x000000ff04047287 */ /* 0x000fc80008000000 */
[----:B------:R-:W-:Y:S01]  /*2e90*/  ULEA UR4, UR4, UR13, 0x3 ;  /* 0x0000000d04047291 */ /* 0x000fe2000f8e18ff */
[----:B------:R-:W-:-:S04]  /*2ea0*/  LOP3.LUT R2, R2, UR5, RZ, 0x3c, !PT ;  /* 0x0000000502027c12 */ /* 0x000fc8000f8e3cff */
[----:B------:R-:W-:Y:S01]  /*2eb0*/  SHF.L.U32 R2, R2, 0x1f, RZ ;  /* 0x0000001f02027819 */ /* 0x000fe200000006ff */
[----:B-1----:R-:W-:-:S07]  /*2ec0*/  IMAD.U32 R0, RZ, RZ, UR4 ;  /* 0x00000004ff007e24 */ /* 0x002fce000f8e00ff */
.L_x_50:
[----:B-1----:R1:W2:Y:S02]  /*2ed0*/  SYNCS.PHASECHK.TRANS64.TRYWAIT P0, [R0+URZ], R2 ;  /* 0x00000002000075a7 */ /* 0x0022a400080011ff */
[----:B--2---:R-:W-:Y:S05]  /*2ee0*/  @!P0 NANOSLEEP.SYNCS 0x989680 ;  /* 0x009896800000895d */ /* 0x004fea0003900000 */
[----:B------:R-:W2:Y:S02]  /*2ef0*/  @!P0 SYNCS.PHASECHK.TRANS64 P0, [R0+URZ], R2 ;  /* 0x00000002000085a7 */ /* 0x000ea400080010ff */
[----:B--2---:R-:W-:Y:S05]  /*2f00*/  @P0 EXIT ;  /* 0x000000000000094d */ /* 0x004fea0003800000 */
[----:B------:R-:W-:Y:S05]  /*2f10*/  BRA `(.L_x_50) ;  /* 0xfffffffc00ec7947 */ /* 0x000fea000383ffff */
.L_x_22:
[----:B------:R-:W2:Y:S02]  /*2f20*/  S2UR UR4, SR_CgaCtaId ;  /* 0x00000000000479c3 */ /* 0x000ea40000008800 */
[----:B--2---:R-:W-:-:S04]  /*2f30*/  UISETP.NE.AND UP0, UPT, UR4, URZ, UPT ;  /* 0x000000ff0400728c */ /* 0x004fc8000bf05270 */
[----:B------:R-:W-:-:S09]  /*2f40*/  UISETP.NE.OR UP0, UPT, UR21, 0x1, UP0 ;  /* 0x000000011500788c */ /* 0x000fd20008705670 */
[----:B------:R-:W-:Y:S05]  /*2f50*/  BRA.U UP0, `(.L_x_51) ;  /* 0x00000005004c7547 */ /* 0x000fea000b800000 */
[----:B------:R-:W2:Y:S01]  /*2f60*/  S2UR UR5, SR_CgaCtaId ;  /* 0x00000000000579c3 */ /* 0x000ea20000008800 */
[----:B------:R-:W-:Y:S01]  /*2f70*/  UMOV UR4, 0x400 ;  /* 0x0000040000047882 */ /* 0x000fe20000000000 */
[----:B------:R-:W-:Y:S01]  /*2f80*/  ISETP.GE.U32.AND P2, PT, R0, 0x8, PT ;  /* 0x000000080000780c */ /* 0x000fe20003f46070 */
[----:B------:R-:W-:Y:S01]  /*2f90*/  IMAD.MOV.U32 R12, RZ, RZ, 0x1 ;  /* 0x00000001ff0c7424 */ /* 0x000fe200078e00ff */
[----:B------:R-:W-:Y:S02]  /*2fa0*/  CS2R R10, SRZ ;  /* 0x00000000000a7805 */ /* 0x000fe4000001ff00 */
[----:B------:R-:W-:Y:S01]  /*2fb0*/  CS2R R8, SRZ ;  /* 0x0000000000087805 */ /* 0x000fe2000001ff00 */
[----:B--2---:R-:W-:-:S03]  /*2fc0*/  ULEA UR6, UR5, UR4, 0x18 ;  /* 0x0000000405067291 */ /* 0x004fc6000f8ec0ff */
[----:B------:R-:W-:-:S09]  /*2fd0*/  UMOV UR5, URZ ;  /* 0x000000ff00057c82 */ /* 0x000fd20008000000 */
.L_x_55:
[----:B------:R-:W-:Y:S02]  /*2fe0*/  LEA R2, R8, UR6, 0x3 ;  /* 0x0000000608027c11 */ /* 0x000fe4000f8e18ff */
[----:B------:R-:W-:-:S03]  /*2ff0*/  SHF.L.U32 R4, R9, 0x1f, RZ ;  /* 0x0000001f09047819 */ /* 0x000fc600000006ff */
[----:B------:R-:W-:Y:S01]  /*3000*/  VIADD R5, R2, 0x140 ;  /* 0x0000014002057836 */ /* 0x000fe20000000000 */
[----:B------:R-:W2:Y:S02]  /*3010*/  SYNCS.PHASECHK.TRANS64.TRYWAIT P0, [R2+URZ+0x130], R4 ;  /* 0x00013004020075a7 */ /* 0x000ea400080011ff */
[----:B--2---:R-:W-:Y:S05]  /*3020*/  @!P0 BRA `(.L_x_52) ;  /* 0x0000008000748947 */ /* 0x004fea0003800000 */
.L_x_207:
[----:B------:R-:W-:Y:S01]  /*3030*/  ULEA UR4, UR5, UR6, 0x3 ;  /* 0x0000000605047291 */ /* 0x000fe2000f8e18ff */
[----:B--2---:R-:W-:Y:S01]  /*3040*/  PRMT R2, RZ, 0x654, R5 ;  /* 0x00000654ff027816 */ /* 0x004fe20000000005 */
[----:B------:R-:W-:Y:S01]  /*3050*/  @!P2 IMAD.MOV.U32 R4, RZ, RZ, 0x10 ;  /* 0x00000010ff04a424 */ /* 0x000fe200078e00ff */
[----:B------:R-:W-:Y:S01]  /*3060*/  SHF.L.U32 R5, R12, 0x1f, RZ ;  /* 0x0000001f0c057819 */ /* 0x000fe200000006ff */
[----:B------:R-:W-:Y:S01]  /*3070*/  UIADD3 UR7, UPT, UPT, UR4, 0xd0, URZ ;  /* 0x000000d004077890 */ /* 0x000fe2000fffe0ff */
[----:B------:R2:W-:Y:S05]  /*3080*/  SYNCS.ARRIVE.TRANS64.RED.A1T0 RZ, [R2+URZ], RZ ;  /* 0x000000ff02ff79a7 */ /* 0x0005ea00081004ff */
[----:B------:R-:W-:Y:S01]  /*3090*/  IMAD.U32 R6, RZ, RZ, UR7 ;  /* 0x00000007ff067e24 */ /* 0x000fe2000f8e00ff */
[----:B------:R-:W3:Y:S04]  /*30a0*/  SYNCS.PHASECHK.TRANS64.TRYWAIT P0, [UR4+0xe0], R5 ;  /* 0x0000e005ff0075a7 */ /* 0x000ee80008001104 */
[----:B------:R-:W-:Y:S01]  /*30b0*/  PRMT R6, R0, 0x654, R6 ;  /* 0x0000065400067816 */ /* 0x000fe20000000006 */
[----:B--23--:R-:W-:Y:S06]  /*30c0*/  @!P0 BRA `(.L_x_53) ;  /* 0x0000008000608947 */ /* 0x00cfec0003800000 */
.L_x_209:
[----:B------:R-:W-:Y:S01]  /*30d0*/  ULEA UR8, UR5, UR6, 0x4 ;  /* 0x0000000605087291 */ /* 0x000fe2000f8e20ff */
[----:B------:R-:W-:Y:S01]  /*30e0*/  SEL R3, R6, R3, !P2 ;  /* 0x0000000306037207 */ /* 0x000fe20005000000 */
[----:B------:R-:W-:Y:S01]  /*30f0*/  UIADD3 UR9, UPT, UPT, UR4, 0xd0, URZ ;  /* 0x000000d004097890 */ /* 0x000fe2000fffe0ff */
[----:B--2---:R-:W-:Y:S01]  /*3100*/  LEA R2, R11, UR6, 0x3 ;  /* 0x000000060b027c11 */ /* 0x004fe2000f8e18ff */
[----:B------:R-:W-:Y:S01]  /*3110*/  UIADD3 UR8, UPT, UPT, UR8, 0x160, URZ ;  /* 0x0000016008087890 */ /* 0x000fe2000fffe0ff */
[----:B------:R2:W-:Y:S01]  /*3120*/  @!P2 SYNCS.ARRIVE.TRANS64.RED RZ, [R3+URZ], R4 ;  /* 0x0000000403ffa9a7 */ /* 0x0005e200080004ff */
[----:B------:R-:W-:Y:S01]  /*3130*/  UIADD3 UR4, UPT, UPT, UR5, 0x1, URZ ;  /* 0x0000000105047890 */ /* 0x000fe2000fffe0ff */
[----:B------:R-:W-:-:S03]  /*3140*/  VIADD R8, R8, 0x1 ;  /* 0x0000000108087836 */ /* 0x000fc60000000000 */
[----:B------:R-:W-:Y:S02]  /*3150*/  UISETP.NE.AND UP0, UPT, UR4, 0x2, UPT ;  /* 0x000000020400788c */ /* 0x000fe4000bf05270 */
[----:B------:R-:W-:Y:S01]  /*3160*/  ISETP.NE.AND P0, PT, R8, 0x2, PT ;  /* 0x000000020800780c */ /* 0x000fe20003f05270 */
[----:B------:R-:W-:Y:S06]  /*3170*/  UGETNEXTWORKID.BROADCAST [UR8], [UR9] ;  /* 0x00000000080073ca */ /* 0x000fec0008000100 */
[----:B------:R-:W-:Y:S02]  /*3180*/  USEL UR7, URZ, 0x1, UP0 ;  /* 0x00000001ff077887 */ /* 0x000fe40008000000 */
[----:B------:R-:W-:-:S04]  /*3190*/  USEL UR5, UR4, URZ, UP0 ;  /* 0x000000ff04057287 */ /* 0x000fc80008000000 */
[----:B------:R-:W-:Y:S02]  /*31a0*/  LOP3.LUT R12, R12, UR7, RZ, 0x3c, !PT ;  /* 0x000000070c0c7c12 */ /* 0x000fe4000f8e3cff */
[----:B--2---:R-:W-:-:S04]  /*31b0*/  SHF.L.U32 R4, R10, 0x1f, RZ ;  /* 0x0000001f0a047819 */ /* 0x004fc800000006ff */
[----:B------:R-:W2:Y:S02]  /*31c0*/  SYNCS.PHASECHK.TRANS64.TRYWAIT P1, [R2+URZ+0xd0], R4 ;  /* 0x0000d004020075a7 */ /* 0x000ea400080211ff */
[----:B--2---:R-:W-:Y:S05]  /*31d0*/  @!P1 BRA `(.L_x_54) ;  /* 0x0000008000349947 */ /* 0x004fea0003800000 */
.L_x_210:
[C---:B--2---:R-:W-:Y:S01]  /*31e0*/  LEA R4, R11.reuse, UR6, 0x4 ;  /* 0x000000060b047c11 */ /* 0x044fe2000f8e20ff */
[----:B------:R-:W-:Y:S01]  /*31f0*/  VIADD R2, R2, 0xe0 ;  /* 0x000000e002027836 */ /* 0x000fe20000000000 */
[----:B------:R-:W-:Y:S01]  /*3200*/  SEL R8, R8, RZ, P0 ;  /* 0x000000ff08087207 */ /* 0x000fe20000000000 */
[----:B------:R-:W-:-:S03]  /*3210*/  VIADD R11, R11, 0x1 ;  /* 0x000000010b0b7836 */ /* 0x000fc60000000000 */
[----:B------:R-:W2:Y:S01]  /*3220*/  LDS.128 R4, [R4+0x160] ;  /* 0x0001600004047984 */ /* 0x000ea20000000c00 */
[----:B------:R-:W-:Y:S02]  /*3230*/  PRMT R2, RZ, 0x654, R2 ;  /* 0x00000654ff027816 */ /* 0x000fe40000000002 */
[C---:B------:R-:W-:Y:S01]  /*3240*/  ISETP.NE.AND P1, PT, R11.reuse, 0x2, PT ;  /* 0x000000020b00780c */ /* 0x040fe20003f25270 */
[----:B------:R-:W-:Y:S01]  /*3250*/  @!PT LDS RZ, [RZ] ;  /* 0x00000000fffff984 */ /* 0x000fe20000000800 */
[----:B------:R-:W-:Y:S01]  /*3260*/  @!PT LDS RZ, [RZ] ;  /* 0x00000000fffff984 */ /* 0x000fe20000000800 */
[----:B------:R-:W-:Y:S01]  /*3270*/  @!PT LDS RZ, [RZ] ;  /* 0x00000000fffff984 */ /* 0x000fe20000000800 */
[----:B------:R-:W-:Y:S01]  /*3280*/  @!PT LDS RZ, [RZ] ;  /* 0x00000000fffff984 */ /* 0x000fe20000000800 */
[----:B------:R3:W-:Y:S06]  /*3290*/  MEMBAR.ALL.CTA ;  /* 0x0000000000007992 */ /* 0x0007ec0000008000 */
[----:B---3--:R-:W3:Y:S01]  /*32a0*/  FENCE.VIEW.ASYNC.S ;  /* 0x00000000000073c6 */ /* 0x008ee20000000000 */
[----:B------:R-:W-:Y:S01]  /*32b0*/  SEL R11, R11, RZ, P1 ;  /* 0x000000ff0b0b7207 */ /* 0x000fe20000800000 */
[----:B---3--:R3:W-:Y:S01]  /*32c0*/  SYNCS.ARRIVE.TRANS64.RED.A1T0 RZ, [R2+URZ], RZ ;  /* 0x000000ff02ff79a7 */ /* 0x0087e200081004ff */
[----:B--2---:R-:W-:-:S02]  /*32d0*/  LOP3.LUT P3, RZ, R6, 0x1, RZ, 0xc0, !PT ;  /* 0x0000000106ff7812 */ /* 0x004fc4000786c0ff */
[----:B------:R-:W-:-:S04]  /*32e0*/  SEL R4, RZ, 0x1, P1 ;  /* 0x00000001ff047807 */ /* 0x000fc80000800000 */
[----:B------:R-:W-:Y:S02]  /*32f0*/  LOP3.LUT R10, R10, R4, RZ, 0x3c, !PT ;  /* 0x000000040a0a7212 */ /* 0x000fe400078e3cff */
[----:B---3--:R-:W-:-:S04]  /*3300*/  SEL R2, RZ, 0x1, P0 ;  /* 0x00000001ff027807 */ /* 0x008fc80000000000 */
[----:B------:R-:W-:Y:S01]  /*3310*/  LOP3.LUT R9, R9, R2, RZ, 0x3c, !PT ;  /* 0x0000000209097212 */ /* 0x000fe200078e3cff */
[----:B------:R-:W-:Y:S06]  /*3320*/  @P3 BRA `(.L_x_55) ;  /* 0xfffffffc002c3947 */ /* 0x000fec000383ffff */
[----:B------:R-:W-:Y:S01]  /*3330*/  ULEA UR4, UR5, UR6, 0x3 ;  /* 0x0000000605047291 */ /* 0x000fe2000f8e18ff */
[----:B------:R-:W-:-:S08]  /*3340*/  SHF.L.U32 R2, R12, 0x1f, RZ ;  /* 0x0000001f0c027819 */ /* 0x000fd000000006ff */
[----:B------:R-:W2:Y:S02]  /*3350*/  SYNCS.PHASECHK.TRANS64 P0, [UR4+0xe0], R2 ;  /* 0x0000e002ff0075a7 */ /* 0x000ea40008001004 */
[----:B--2---:R-:W-:Y:S05]  /*3360*/  @P0 BRA `(.L_x_56) ;  /* 0x0000000000080947 */ /* 0x004fea0003800000 */
[----:B------:R-:W2:Y:S02]  /*3370*/  SYNCS.PHASECHK.TRANS64.TRYWAIT P0, [UR4+0xe0], R2 ;  /* 0x0000e002ff0075a7 */ /* 0x000ea40008001104 */
[----:B--2---:R-:W-:Y:S05]  /*3380*/  @!P0 BRA `(.L_x_57) ;  /* 0x0000007c00dc8947 */ /* 0x004fea0003800000 */
.L_x_56:
[----:B------:R-:W-:-:S04]  /*3390*/  UIADD3 UR7, UPT, UPT, UR5, 0x1, URZ ;  /* 0x0000000105077890 */ /* 0x000fc8000fffe0ff */
[----:B------:R-:W-:-:S04]  /*33a0*/  UISETP.NE.AND UP0, UPT, UR7, 0x2, UPT ;  /* 0x000000020700788c */ /* 0x000fc8000bf05270 */
[----:B------:R-:W-:Y:S02]  /*33b0*/  USEL UR8, URZ, 0x1, UP0 ;  /* 0x00000001ff087887 */ /* 0x000fe40008000000 */
[----:B------:R-:W-:-:S04]  /*33c0*/  USEL UR7, UR7, URZ, UP0 ;  /* 0x000000ff07077287 */ /* 0x000fc80008000000 */
[----:B------:R-:W-:Y:S01]  /*33d0*/  ULEA UR7, UR7, UR6, 0x3 ;  /* 0x0000000607077291 */ /* 0x000fe2000f8e18ff */
[----:B--2---:R-:W-:-:S04]  /*33e0*/  LOP3.LUT R2, R12, UR8, RZ, 0x3c, !PT ;  /* 0x000000080c027c12 */ /* 0x004fc8000f8e3cff */
[----:B------:R-:W-:-:S04]  /*33f0*/  SHF.L.U32 R0, R2, 0x1f, RZ ;  /* 0x0000001f02007819 */ /* 0x000fc800000006ff */
[----:B------:R-:W2:Y:S02]  /*3400*/  SYNCS.PHASECHK.TRANS64 P0, [UR7+0xe0], R0 ;  /* 0x0000e000ff0075a7 */ /* 0x000ea40008001007 */
[----:B-12---:R-:W-:Y:S05]  /*3410*/  @P0 EXIT ;  /* 0x000000000000094d */ /* 0x006fea0003800000 */
[----:B------:R-:W-:Y:S02]  /*3420*/  SHF.L.U32 R2, R2, 0x1f, RZ ;  /* 0x0000001f02027819 */ /* 0x000fe400000006ff */
[----:B------:R-:W-:-:S07]  /*3430*/  MOV R0, UR7 ;  /* 0x0000000700007c02 */ /* 0x000fce0008000f00 */
.L_x_58:
[----:B-1----:R1:W2:Y:S02]  /*3440*/  SYNCS.PHASECHK.TRANS64.TRYWAIT P0, [R0+URZ+0xe0], R2 ;  /* 0x0000e002000075a7 */ /* 0x0022a400080011ff */
[----:B--2---:R-:W-:Y:S05]  /*3450*/  @!P0 NANOSLEEP.SYNCS 0x989680 ;  /* 0x009896800000895d */ /* 0x004fea0003900000 */
[----:B------:R-:W2:Y:S02]  /*3460*/  @!P0 SYNCS.PHASECHK.TRANS64 P0, [R0+URZ+0xe0], R2 ;  /* 0x0000e002000085a7 */ /* 0x000ea400080010ff */
[----:B--2---:R-:W-:Y:S05]  /*3470*/  @P0 EXIT ;  /* 0x000000000000094d */ /* 0x004fea0003800000 */
[----:B------:R-:W-:Y:S05]  /*3480*/  BRA `(.L_x_58) ;  /* 0xfffffffc00ec7947 */ /* 0x000fea000383ffff */
.L_x_51:
[----:B------:R-:W-:Y:S05]  /*3490*/  BRA.U UP5, `(.L_x_59) ;  /* 0x0000001105dc7547 */ /* 0x000fea000b800000 */
[----:B------:R-:W2:Y:S01]  /*34a0*/  S2UR UR7, SR_CgaCtaId ;  /* 0x00000000000779c3 */ /* 0x000ea20000008800 */
[----:B------:R-:W-:Y:S01]  /*34b0*/  UMOV UR4, 0x40 ;  /* 0x0000004000047882 */ /* 0x000fe20000000000 */
[----:B------:R-:W-:Y:S01]  /*34c0*/  NOP ;  /* 0x0000000000007918 */ /* 0x000fe20000000000 */
[----:B------:R-:W-:Y:S01]  /*34d0*/  UMOV UR6, 0x400 ;  /* 0x0000040000067882 */ /* 0x000fe20000000000 */
[----:B--2---:R-:W-:Y:S02]  /*34e0*/  ULEA UR5, UR7, UR4, 0x18 ;  /* 0x0000000407057291 */ /* 0x004fe4000f8ec0ff */
[----:B------:R-:W-:-:S07]  /*34f0*/  ULEA UR6, UR7, UR6, 0x18 ;  /* 0x0000000607067291 */ /* 0x000fce000f8ec0ff */
[----:B------:R-:W2:Y:S02]  /*3500*/  LDS.U8 R0, [UR5+0x1c] ;  /* 0x00001c05ff007984 */ /* 0x000ea40008000000 */
[----:B--2---:R-:W-:-:S13]  /*3510*/  ISETP.NE.AND P0, PT, R0, RZ, PT ;  /* 0x000000ff0000720c */ /* 0x004fda0003f05270 */
[----:B------:R-:W-:Y:S05]  /*3520*/  @P0 BRA `(.L_x_60) ;  /* 0x0000000400080947 */ /* 0x000fea0003800000 */
[----:B------:R-:W-:Y:S02]  /*3530*/  UISETP.NE.U32.AND UP1, UPT, UR47, 0x1, UPT ;  /* 0x000000012f00788c */ /* 0x000fe4000bf25070 */
[----:B------:R-:W-:-:S07]  /*3540*/  UIADD3 UR7, UPT, UPT, UR5, 0x8, URZ ;  /* 0x0000000805077890 */ /* 0x000fce000fffe0ff */
[----:B------:R-:W-:Y:S05]  /*3550*/  BRA.U !UP1, `(.L_x_61) ;  /* 0x00000001099c7547 */ /* 0x000fea000b800000 */
[----:B------:R-:W-:Y:S01]  /*3560*/  ELECT P0, URZ, PT ;  /* 0x0000000000ff782f */ /* 0x000fe20003800000 */
[----:B------:R-:W-:-:S12]  /*3570*/  BSSY B0, `(.L_x_61) ;  /* 0x0000025000007945 */ /* 0x000fd80003800000 */
[----:B------:R-:W-:Y:S05]  /*3580*/  @!P0 BRA `(.L_x_62) ;  /* 0x00000000008c8947 */ /* 0x000fea0003800000 */
[----:B------:R-:W-:-:S05]  /*3590*/  UMOV UR4, 0x10 ;  /* 0x0000001000047882 */ /* 0x000fca0000000000 */
[----:B------:R-:W-:Y:S04]  /*35a0*/  DEPBAR.LE SB2, 0x36 ;  /* 0x0000ad800000791a */ /* 0x000fe80000000000 */
[----:B------:R-:W2:Y:S02]  /*35b0*/  UTCATOMSWS.2CTA.FIND_AND_SET.ALIGN UP0, UR4, UR4 ;  /* 0x00000004000475e3 */ /* 0x000ea40008200800 */
[----:B--2---:R-:W-:Y:S01]  /*35c0*/  MOV R10, UR4 ;  /* 0x00000004000a7c02 */ /* 0x004fe20008000f00 */
[----:B------:R-:W-:Y:S06]  /*35d0*/  BRA.U UP0, `(.L_x_63) ;  /* 0x0000000100187547 */ /* 0x000fec000b800000 */
.L_x_64:
[----:B------:R-:W-:Y:S05]  /*35e0*/  NANOSLEEP 0x64 ;  /* 0x000000640000795d */ /* 0x000fea0003800000 */
[----:B------:R-:W-:-:S05]  /*35f0*/  UMOV UR4, 0x10 ;  /* 0x0000001000047882 */ /* 0x000fca0000000000 */
[----:B------:R-:W-:Y:S04]  /*3600*/  DEPBAR.LE SB2, 0x36 ;  /* 0x0000ad800000791a */ /* 0x000fe80000000000 */
[----:B------:R-:W2:Y:S02]  /*3610*/  UTCATOMSWS.2CTA.FIND_AND_SET.ALIGN UP0, UR4, UR4 ;  /* 0x00000004000475e3 */ /* 0x000ea40008200800 */
[----:B--2---:R-:W-:Y:S01]  /*3620*/  MOV R10, UR4 ;  /* 0x00000004000a7c02 */ /* 0x004fe20008000f00 */
[----:B------:R-:W-:Y:S05]  /*3630*/  BRA.U !UP0, `(.L_x_64) ;  /* 0xfffffffd08e87547 */ /* 0x000fea000b83ffff */
.L_x_63:
[----:B------:R-:W2:Y:S01]  /*3640*/  LDS R6, [UR5+0x10] ;  /* 0x00001005ff067984 */ /* 0x000ea20008000800 */
[----:B------:R-:W-:Y:S01]  /*3650*/  IMAD.U32 R0, RZ, RZ, UR6 ;  /* 0x00000006ff007e24 */ /* 0x000fe2000f8e00ff */
[----:B------:R-:W-:-:S03]  /*3660*/  MOV R4, UR46 ;  /* 0x0000002e00047c02 */ /* 0x000fc60008000f00 */
[----:B------:R-:W-:Y:S01]  /*3670*/  VIADD R0, R0, 0x180 ;  /* 0x0000018000007836 */ /* 0x000fe20000000000 */
[----:B--2---:R-:W-:-:S04]  /*3680*/  SHF.L.U32 R6, R6, 0x1f, RZ ;  /* 0x0000001f06067819 */ /* 0x004fc800000006ff */
[----:B------:R-:W2:Y:S02]  /*3690*/  SYNCS.PHASECHK.TRANS64.TRYWAIT P0, [UR5+0x8], R6 ;  /* 0x00000806ff0075a7 */ /* 0x000ea40008001105 */
[----:B--2---:R-:W-:Y:S05]  /*36a0*/  @P0 BRA `(.L_x_65) ;  /* 0x0000000000080947 */ /* 0x004fea0003800000 */
[----:B------:R-:W2:Y:S02]  /*36b0*/  SYNCS.PHASECHK.TRANS64.TRYWAIT P0, [UR5+0x8], R6 ;  /* 0x00000806ff0075a7 */ /* 0x000ea40008001105 */
[----:B--2---:R-:W-:Y:S05]  /*36c0*/  @!P0 BRA `(.L_x_66) ;  /* 0x0000007c00248947 */ /* 0x004fea0003800000 */
.L_x_65:
[----:B------:R-:W-:Y:S01]  /*36d0*/  PRMT R4, R4, 0x654, R0 ;  /* 0x0000065404047816 */ /* 0x000fe20000000000 */
[----:B------:R-:W-:Y:S01]  /*36e0*/  HFMA2 R0, -RZ, RZ, 0, 5.9604644775390625e-08 ;  /* 0x00000001ff007431 */ /* 0x000fe200000001ff */
[----:B------:R-:W-:Y:S01]  /*36f0*/  UPRMT UR4, UR46, 0x654, UR7 ;  /* 0x000006542e047896 */ /* 0x000fe20008000007 */
[----:B------:R-:W-:Y:S02]  /*3700*/  IMAD.MOV.U32 R8, RZ, RZ, 0xffff ;  /* 0x0000ffffff087424 */ /* 0x000fe400078e00ff */
[----:B--2---:R-:W-:Y:S02]  /*3710*/  IMAD.MOV.U32 R6, RZ, RZ, 0x4 ;  /* 0x00000004ff067424 */ /* 0x004fe400078e00ff */
[----:B------:R-:W-:Y:S01]  /*3720*/  IMAD.SHL.U32 R9, R10, 0x20, RZ ;  /* 0x000000200a097824 */ /* 0x000fe200078e00ff */
[----:B------:R-:W-:Y:S02]  /*3730*/  MOV R5, UR4 ;  /* 0x0000000400057c02 */ /* 0x000fe40008000f00 */
[-C--:B------:R-:W-:Y:S01]  /*3740*/  SHF.L.U32 R8, R8, R10.reuse, RZ ;  /* 0x0000000a08087219 */ /* 0x080fe200000006ff */
[----:B------:R2:W-:Y:S01]  /*3750*/  SYNCS.ARRIVE.TRANS64.RED RZ, [UR4], R6 ;  /* 0x00000006ffff79a7 */ /* 0x0005e20008000404 */
[----:B------:R-:W-:Y:S01]  /*3760*/  SHF.L.U32 R7, R0, R10, RZ ;  /* 0x0000000a00077219 */ /* 0x000fe200000006ff */
[----:B------:R2:W-:Y:S04]  /*3770*/  STS [UR6+0x180], R9 ;  /* 0x00018009ff007988 */ /* 0x0005e80008000806 */
[----:B------:R2:W-:Y:S04]  /*3780*/  STAS [R4.64], R10 ;  /* 0x0000000a04007dbd */ /* 0x0005e8000c0008ff */
[----:B------:R2:W-:Y:S04]  /*3790*/  ATOMS.OR RZ, [UR5+0x14], R8 ;  /* 0x00001408ffff798c */ /* 0x0005e8000b000005 */
[----:B------:R2:W-:Y:S04]  /*37a0*/  ATOMS.OR RZ, [UR5+0x18], R7 ;  /* 0x00001807ffff798c */ /* 0x0005e8000b000005 */
[----:B------:R2:W-:Y:S02]  /*37b0*/  ATOMS.XOR RZ, [UR5+0x10], R0 ;  /* 0x00001000ffff798c */ /* 0x0005e4000b800005 */
.L_x_62:
[----:B-1----:R-:W-:Y:S05]  /*37c0*/  BSYNC B0 ;  /* 0x0000000000007941 */ /* 0x002fea0003800000 */
.L_x_61:
[----:B------:R-:W-:Y:S05]  /*37d0*/  BRA.U UP1, `(.L_x_67) ;  /* 0x00000001016c7547 */ /* 0x000fea000b800000 */
[----:B------:R-:W-:-:S03]  /*37e0*/  UMOV UR4, 0xffffffff ;  /* 0xffffffff00047882 */ /* 0x000fc60000000000 */
[----:B------:R-:W-:Y:S05]  /*37f0*/  BRA.DIV UR4, `(.L_x_68) ;  /* 0x0000007a04f07947 */ /* 0x000fea000b800000 */
[----:B------:R-:W-:-:S13]  /*3800*/  ELECT P0, URZ, PT ;  /* 0x0000000000ff782f */ /* 0x000fda0003800000 */
.L_x_214:
[----:B------:R-:W-:Y:S05]  /*3810*/  @!P0 BRA `(.L_x_67) ;  /* 0x00000000005c8947 */ /* 0x000fea0003800000 */
[----:B--2---:R-:W2:Y:S02]  /*3820*/  LDS R4, [UR5+0x10] ;  /* 0x00001005ff047984 */ /* 0x004ea40008000800 */
[----:B--2---:R-:W-:-:S04]  /*3830*/  SHF.L.U32 R4, R4, 0x1f, RZ ;  /* 0x0000001f04047819 */ /* 0x004fc800000006ff */
[----:B------:R-:W2:Y:S02]  /*3840*/  SYNCS.PHASECHK.TRANS64.TRYWAIT P0, [UR5+0x8], R4 ;  /* 0x00000804ff0075a7 */ /* 0x000ea40008001105 */
[----:B--2---:R-:W-:Y:S05]  /*3850*/  @P0 BRA `(.L_x_69) ;  /* 0x0000000000080947 */ /* 0x004fea0003800000 */
[----:B------:R-:W2:Y:S02]  /*3860*/  SYNCS.PHASECHK.TRANS64.TRYWAIT P0, [UR5+0x8], R4 ;  /* 0x00000804ff0075a7 */ /* 0x000ea40008001105 */
[----:B--2---:R-:W-:Y:S05]  /*3870*/  @!P0 BRA `(.L_x_70) ;  /* 0x0000007800f48947 */ /* 0x004fea0003800000 */
.L_x_69:
[----:B------:R-:W3:Y:S01]  /*3880*/  LDS R6, [UR6+0x180] ;  /* 0x00018006ff067984 */ /* 0x000ee20008000800 */
[----:B--2---:R-:W-:Y:S02]  /*3890*/  HFMA2 R0, -RZ, RZ, 0, 5.9604644775390625e-08 ;  /* 0x00000001ff007431 */ /* 0x004fe400000001ff */
[----:B------:R-:W-:Y:S01]  /*38a0*/  IMAD.MOV.U32 R4, RZ, RZ, 0xffff ;  /* 0x0000ffffff047424 */ /* 0x000fe200078e00ff */
[----:B------:R-:W-:Y:S01]  /*38b0*/  UPRMT UR4, UR46, 0x654, UR7 ;  /* 0x000006542e047896 */ /* 0x000fe20008000007 */
[----:B---3--:R-:W-:-:S03]  /*38c0*/  IMAD.SHL.U32 R5, R6, 0x20, RZ ;  /* 0x0000002006057824 */ /* 0x008fc600078e00ff */
[-C--:B------:R-:W-:Y:S02]  /*38d0*/  SHF.L.U32 R4, R4, R6.reuse, RZ ;  /* 0x0000000604047219 */ /* 0x080fe400000006ff */
[----:B------:R-:W-:Y:S01]  /*38e0*/  SHF.L.U32 R6, R0, R6, RZ ;  /* 0x0000000600067219 */ /* 0x000fe200000006ff */
[----:B------:R3:W-:Y:S04]  /*38f0*/  STS [UR6+0x180], R5 ;  /* 0x00018005ff007988 */ /* 0x0007e80008000806 */
[----:B------:R3:W-:Y:S04]  /*3900*/  ATOMS.OR RZ, [UR5+0x14], R4 ;  /* 0x00001404ffff798c */ /* 0x0007e8000b000005 */
[----:B------:R3:W-:Y:S01]  /*3910*/  ATOMS.OR RZ, [UR5+0x18], R6 ;  /* 0x00001806ffff798c */ /* 0x0007e2000b000005 */
[----:B------:R-:W-:Y:S03]  /*3920*/  SYNCS.ARRIVE.TRANS64.RED.A1T0 RZ, [UR4], RZ ;  /* 0x000000ffffff79a7 */ /* 0x000fe60008100404 */
[----:B------:R3:W-:Y:S01]  /*3930*/  ATOMS.XOR RZ, [UR5+0x10], R0 ;  /* 0x00001000ffff798c */ /* 0x0007e2000b800005 */
[----:B------:R-:W-:Y:S05]  /*3940*/  BRA `(.L_x_67) ;  /* 0x0000000000107947 */ /* 0x000fea0003800000 */
.L_x_60:
[----:B------:R-:W-:Y:S02]  /*3950*/  MOV R0, 0xffffffff ;  /* 0xffffffff00007802 */ /* 0x000fe40000000f00 */
[----:B------:R-:W-:-:S03]  /*3960*/  MOV R4, 0x3990 ;  /* 0x0000399000047802 */ /* 0x000fc60000000f00 */
[----:B------:R2:W-:Y:S04]  /*3970*/  STS [UR6+0x180], R0 ;  /* 0x00018000ff007988 */ /* 0x0005e80008000806 */
[----:B-12--5:R-:W-:Y:S05]  /*3980*/  CALL.REL.NOINC `($__internal_1_$__cuda_sm10x_tcgen05_guardrail_trap_phase_invalid_during_alloc) ;  /* 0x0000008400787944 */ /* 0x026fea0003c00000 */
.L_x_67:
[----:B------:R-:W-:Y:S05]  /*3990*/  WARPSYNC.ALL ;  /* 0x0000000000007948 */ /* 0x000fea0003800000 */
[----:B------:R-:W4:Y:S01]  /*39a0*/  S2UR UR4, SR_CgaCtaId ;  /* 0x00000000000479c3 */ /* 0x000f220000008800 */
[----:B------:R-:W-:Y:S01]  /*39b0*/  UMOV UR26, 0x400 ;  /* 0x00000400001a7882 */ /* 0x000fe20000000000 */
[----:B------:R-:W-:-:S06]  /*39c0*/  NOP ;  /* 0x0000000000007918 */ /* 0x000fcc0000000000 */
[----:B------:R-:W-:Y:S06]  /*39d0*/  BAR.ARV 0x6, 0xa0 ;  /* 0x0182800000007b1d */ /* 0x000fec0000002000 */
[----:B------:R-:W1:Y:S01]  /*39e0*/  LDCU UR6, c[0x0][0x38c] ;  /* 0x00007180ff0677ac */ /* 0x000e620008000800 */
[----:B------:R-:W-:Y:S01]  /*39f0*/  LOP3.LUT R3, R3, 0xffff, RZ, 0xc0, !PT ;  /* 0x0000ffff03037812 */ /* 0x000fe200078ec0ff */
[----:B--2---:R-:W-:Y:S01]  /*3a00*/  IMAD.MOV.U32 R9, RZ, RZ, 0x1 ;  /* 0x00000001ff097424 */ /* 0x004fe200078e00ff */
[----:B------:R-:W-:Y:S01]  /*3a10*/  LOP3.LUT R2, R2, 0xffff, RZ, 0xc0, !PT ;  /* 0x0000ffff02027812 */ /* 0x000fe200078ec0ff */
[----:B------:R-:W-:Y:S01]  /*3a20*/  IMAD.MOV.U32 R8, RZ, RZ, RZ ;  /* 0x000000ffff087224 */ /* 0x000fe200078e00ff */
[----:B------:R-:W-:Y:S01]  /*3a30*/  R2UR UR28, R3 ;  /* 0x00000000031c72ca */ /* 0x000fe200000e0000 */
[----:B------:R-:W-:Y:S01]  /*3a40*/  UMOV UR32, URZ ;  /* 0x000000ff00207c82 */ /* 0x000fe20008000000 */
[----:B------:R-:W-:-:S02]  /*3a50*/  R2UR UR42, R2 ;  /* 0x00000000022a72ca */ /* 0x000fc400000e0000 */
[----:B------:R-:W-:Y:S01]  /*3a60*/  CS2R R2, SRZ ;  /* 0x0000000000027805 */ /* 0x000fe2000001ff00 */
[----:B------:R-:W-:Y:S01]  /*3a70*/  UMOV UR23, URZ ;  /* 0x000000ff00177c82 */ /* 0x000fe20008000000 */
[----:B----4-:R-:W-:Y:S01]  /*3a80*/  ULEA UR26, UR4, UR26, 0x18 ;  /* 0x0000001a041a7291 */ /* 0x010fe2000f8ec0ff */
[----:B------:R-:W-:Y:S01]  /*3a90*/  UMOV UR22, URZ ;  /* 0x000000ff00167c82 */ /* 0x000fe20008000000 */
[----:B------:R-:W-:Y:S02]  /*3aa0*/  UISETP.NE.AND UP3, UPT, UR47, URZ, UPT ;  /* 0x000000ff2f00728c */ /* 0x000fe4000bf65270 */
[----:B------:R-:W-:Y:S02]  /*3ab0*/  UIADD3 UR5, UPT, UPT, UR26, 0x8400, URZ ;  /* 0x000084001a057890 */ /* 0x000fe4000fffe0ff */
[----:B------:R-:W-:-:S03]  /*3ac0*/  UIADD3 UR4, UPT, UPT, UR26, 0x28400, URZ ;  /* 0x000284001a047890 */ /* 0x000fc6000fffe0ff */
[----:B---3--:R-:W2:Y:S01]  /*3ad0*/  LDS R0, [UR26+0x180] ;  /* 0x0001801aff007984 */ /* 0x008ea20008000800 */
[----:B-1----:R-:W-:Y:S02]  /*3ae0*/  UIADD3 UR6, UPT, UPT, UR6, 0x1f, URZ ;  /* 0x0000001f06067890 */ /* 0x002fe4000fffe0ff */
[----:B------:R-:W-:Y:S02]  /*3af0*/  USHF.R.U32.HI UR5, URZ, 0x4, UR5 ;  /* 0x00000004ff057899 */ /* 0x000fe40008011605 */
[----:B------:R-:W-:Y:S02]  /*3b00*/  USHF.R.S32.HI UR33, URZ, 0x1f, UR6 ;  /* 0x0000001fff217899 */ /* 0x000fe40008011406 */
[----:B------:R-:W-:Y:S02]  /*3b10*/  USHF.R.U32.HI UR4, URZ, 0x4, UR4 ;  /* 0x00000004ff047899 */ /* 0x000fe40008011604 */
[----:B------:R-:W-:Y:S02]  /*3b20*/  ULEA.HI UR33, UR33, UR6, URZ, 0x5 ;  /* 0x0000000621217291 */ /* 0x000fe4000f8f28ff */
[----:B------:R-:W-:-:S02]  /*3b30*/  ULOP3.LUT UR5, UR5, 0x3fff, URZ, 0xc0, !UPT ;  /* 0x00003fff05057892 */ /* 0x000fc4000f8ec0ff */
[----:B------:R-:W-:Y:S02]  /*3b40*/  USHF.R.S32.HI UR33, URZ, 0x5, UR33 ;  /* 0x00000005ff217899 */ /* 0x000fe40008011421 */
[----:B------:R-:W-:Y:S02]  /*3b50*/  ULOP3.LUT UR30, UR4, 0x3fff, URZ, 0xc0, !UPT ;  /* 0x00003fff041e7892 */ /* 0x000fe4000f8ec0ff */
[----:B------:R-:W-:Y:S01]  /*3b60*/  UISETP.LT.AND UP0, UPT, UR33, 0x1, UPT ;  /* 0x000000012100788c */ /* 0x000fe2000bf01270 */
[----:B------:R-:W-:Y:S01]  /*3b70*/  UMOV UR40, 0x0 ;  /* 0x0000000000287882 */ /* 0x000fe20000000000 */
[----:B------:R-:W-:Y:S01]  /*3b80*/  UMOV UR41, 0x10200910 ;  /* 0x1020091000297882 */ /* 0x000fe20000000000 */
[----:B------:R-:W-:Y:S02]  /*3b90*/  ULOP3.LUT UR29, UR5, 0x10000, URZ, 0xfc, !UPT ;  /* 0x00010000051d7892 */ /* 0x000fe4000f8efcff */
[----:B------:R-:W-:Y:S02]  /*3ba0*/  ULOP3.LUT UR30, UR30, 0x10000, URZ, 0xfc, !UPT ;  /* 0x000100001e1e7892 */ /* 0x000fe4000f8efcff */
[----:B------:R-:W-:Y:S01]  /*3bb0*/  USEL UR43, UR33, 0x1, !UP0 ;  /* 0x00000001212b7887 */ /* 0x000fe2000c000000 */
[----:B------:R-:W-:Y:S01]  /*3bc0*/  UMOV UR38, 0x0 ;  /* 0x0000000000267882 */ /* 0x000fe20000000000 */
[----:B------:R-:W-:Y:S01]  /*3bd0*/  UMOV UR39, 0x10200910 ;  /* 0x1020091000277882 */ /* 0x000fe20000000000 */
[----:B------:R-:W-:Y:S01]  /*3be0*/  UMOV UR36, 0x0 ;  /* 0x0000000000247882 */ /* 0x000fe20000000000 */
[----:B------:R-:W-:Y:S01]  /*3bf0*/  UMOV UR37, 0x10200910 ;  /* 0x1020091000257882 */ /* 0x000fe20000000000 */
[----:B------:R-:W-:Y:S01]  /*3c00*/  UMOV UR34, 0x0 ;  /* 0x0000000000227882 */ /* 0x000fe20000000000 */
[----:B------:R-:W-:Y:S01]  /*3c10*/  UMOV UR35, 0x10200910 ;  /* 0x1020091000237882 */ /* 0x000fe20000000000 */
[----:B--2---:R-:W-:-:S15]  /*3c20*/  R2UR UR44, R0 ;  /* 0x00000000002c72ca */ /* 0x004fde00000e0000 */
.L_x_78:
[C---:B------:R-:W-:Y:S02]  /*3c30*/  LEA R0, R8.reuse, UR26, 0x3 ;  /* 0x0000001a08007c11 */ /* 0x040fe4000f8e18ff */
[----:B------:R-:W-:Y:S02]  /*3c40*/  SHF.L.U32 R4, R3, 0x1f, RZ ;  /* 0x0000001f03047819 */ /* 0x000fe400000006ff */
[----:B------:R-:W-:Y:S02]  /*3c50*/  LEA R5, R8, UR26, 0x4 ;  /* 0x0000001a08057c11 */ /* 0x000fe4000f8e20ff */
[----:B------:R-:W1:Y:S02]  /*3c60*/  SYNCS.PHASECHK.TRANS64.TRYWAIT P0, [R0+URZ+0xd0], R4 ;  /* 0x0000d004000075a7 */ /* 0x000e6400080011ff */
[----:B-1-3--:R-:W-:Y:S05]  /*3c70*/  @!P0 BRA `(.L_x_71) ;  /* 0x00000078000c8947 */ /* 0x00afea0003800000 */
.L_x_215:
[----:B-1----:R-:W1:Y:S01]  /*3c80*/  LDS.128 R4, [R5+0x160] ;  /* 0x0001600005047984 */ /* 0x002e620000000c00 */
[----:B------:R-:W-:Y:S02]  /*3c90*/  VIADD R0, R0, 0xe0 ;  /* 0x000000e000007836 */ /* 0x000fe40000000000 */
[----:B------:R-:W-:Y:S01]  /*3ca0*/  VIADD R8, R8, 0x1 ;  /* 0x0000000108087836 */ /* 0x000fe20000000000 */
[----:B------:R-:W-:Y:S01]  /*3cb0*/  @!PT LDS RZ, [RZ] ;  /* 0x00000000fffff984 */ /* 0x000fe20000000800 */
[----:B------:R-:W-:Y:S01]  /*3cc0*/  @!PT LDS RZ, [RZ] ;  /* 0x00000000fffff984 */ /* 0x000fe20000000800 */
[----:B------:R-:W-:Y:S01]  /*3cd0*/  @!PT LDS RZ, [RZ] ;  /* 0x00000000fffff984 */ /* 0x000fe20000000800 */
[----:B------:R-:W-:Y:S01]  /*3ce0*/  @!PT LDS RZ, [RZ] ;  /* 0x00000000fffff984 */ /* 0x000fe20000000800 */
[----:B------:R2:W-:Y:S06]  /*3cf0*/  MEMBAR.ALL.CTA ;  /* 0x0000000000007992 */ /* 0x0005ec0000008000 */
[----:B--2---:R-:W2:Y:S01]  /*3d00*/  FENCE.VIEW.ASYNC.S ;  /* 0x00000000000073c6 */ /* 0x004ea20000000000 */
[----:B------:R-:W-:-:S04]  /*3d10*/  PRMT R0, RZ, 0x654, R0 ;  /* 0x00000654ff007816 */ /* 0x000fc80000000000 */
[----:B--2---:R2:W-:Y:S01]  /*3d20*/  SYNCS.ARRIVE.TRANS64.RED.A1T0 RZ, [R0+URZ], RZ ;  /* 0x000000ff00ff79a7 */ /* 0x0045e200081004ff */
[----:B-1----:R-:W-:Y:S01]  /*3d30*/  LOP3.LUT P1, RZ, R6, 0x1, RZ, 0xc0, !PT ;  /* 0x0000000106ff7812 */ /* 0x002fe2000782c0ff */
[----:B--2---:R-:W-:-:S12]  /*3d40*/  BRA.U UP3, `(.L_x_72) ;  /* 0x0000000503087547 */ /* 0x004fd8000b800000 */
[----:B------:R-:W1:Y:S01]  /*3d50*/  LDCU UR4, c[0x0][0x38c] ;  /* 0x00007180ff0477ac */ /* 0x000e620008000800 */
[----:B------:R-:W-:Y:S02]  /*3d60*/  PLOP3.LUT P2, PT, PT, PT, PT, 0x80, 0x8 ;  /* 0x000000000008781c */ /* 0x000fe40003f4f070 */
[----:B------:R-:W-:Y:S01]  /*3d70*/  SHF.L.U32 R4, R9, 0x1f, RZ ;  /* 0x0000001f09047819 */ /* 0x000fe200000006ff */
[----:B------:R-:W-:Y:S02]  /*3d80*/  ULEA UR31, UR32, UR26, 0x3 ;  /* 0x0000001a201f7291 */ /* 0x000fe4000f8e18ff */
[----:B------:R-:W-:Y:S02]  /*3d90*/  ULEA UR11, UR32, UR44, 0x7 ;  /* 0x0000002c200b7291 */ /* 0x000fe4000f8e38ff */
[----:B-1----:R-:W-:-:S06]  /*3da0*/  UISETP.GE.AND UP0, UPT, UR4, 0x1, UPT ;  /* 0x000000010400788c */ /* 0x002fcc000bf06270 */
[----:B------:R-:W-:-:S05]  /*3db0*/  PLOP3.LUT P0, PT, PT, PT, UP0, 0x80, 0x8 ;  /* 0x000000000008781c */ /* 0x000fca0003f0f008 */
[----:B------:R-:W-:-:S08]  /*3dc0*/  @UP0 ULEA UR4, UR23, UR26, 0x3 ;  /* 0x0000001a17040291 */ /* 0x000fd0000f8e18ff */
[----:B------:R-:W-:-:S04]  /*3dd0*/  @P0 SHF.L.U32 R0, R2, 0x1f, RZ ;  /* 0x0000001f02000819 */ /* 0x000fc800000006ff */
[----:B------:R1:W2:Y:S01]  /*3de0*/  @P0 SYNCS.PHASECHK.TRANS64.TRYWAIT P2, [UR4], R0 ;  /* 0x00000000ff0005a7 */ /* 0x0002a20008041104 */
[----:B------:R-:W3:Y:S02]  /*3df0*/  SYNCS.PHASECHK.TRANS64.TRYWAIT P0, [UR31+0x110], R4 ;  /* 0x00011004ff0075a7 */ /* 0x000ee4000800111f */
[----:B-123--:R-:W-:Y:S05]  /*3e00*/  @!P0 BRA `(.L_x_73) ;  /* 0x0000007400bc8947 */ /* 0x00efea0003800000 */
.L_x_217:
[----:B------:R-:W-:Y:S01]  /*3e10*/  UMOV UR27, UR22 ;  /* 0x00000016001b7c82 */ /* 0x000fe20008000000 */
[----:B------:R-:W-:Y:S05]  /*3e20*/  BRA.U !UP0, `(.L_x_74) ;  /* 0x0000000108c07547 */ /* 0x000fea000b800000 */
[----:B------:R-:W-:Y:S02]  /*3e30*/  UIADD3 UR27, UPT, UPT, UR43, UR22, URZ ;  /* 0x000000162b1b7290 */ /* 0x000fe4000fffe0ff */
[----:B------:R-:W-:Y:S01]  /*3e40*/  UPLOP3.LUT UP2, UPT, UPT, UPT, UPT, 0x40, 0x4 ;  /* 0x000000000004789c */ /* 0x000fe20003f4e870 */
[----:B------:R-:W-:Y:S01]  /*3e50*/  UMOV UR24, UR33 ;  /* 0x0000002100187c82 */ /* 0x000fe20008000000 */
[----:B------:R-:W-:-:S09]  /*3e60*/  UMOV UR10, UR23 ;  /* 0x00000017000a7c82 */ /* 0x000fd20008000000 */
.L_x_77:
[----:B--2---:R-:W-:Y:S01]  /*3e70*/  ULEA UR5, UR10, UR26, 0x3 ;  /* 0x0000001a0a057291 */ /* 0x004fe2000f8e18ff */
[----:B---3--:R-:W-:Y:S11]  /*3e80*/  @P2 BRA `(.L_x_75) ;  /* 0x00000000000c2947 */ /* 0x008ff60003800000 */
[----:B-1----:R-:W-:Y:S04]  /*3e90*/  SHF.L.U32 R4, R2, 0x1f, RZ ;  /* 0x0000001f02047819 */ /* 0x002fe800000006ff */
[----:B------:R-:W1:Y:S02]  /*3ea0*/  SYNCS.PHASECHK.TRANS64.TRYWAIT P0, [UR5], R4 ;  /* 0x00000004ff0075a7 */ /* 0x000e640008001105 */
[----:B-1----:R-:W-:Y:S05]  /*3eb0*/  @!P0 BRA `(.L_x_76) ;  /* 0x0000007400a88947 */ /* 0x002fea0003800000 */
.L_x_75:
[----:B------:R-:W-:Y:S01]  /*3ec0*/  UISETP.NE.AND UP0, UPT, UR24, 0x1, UPT ;  /* 0x000000011800788c */ /* 0x000fe2000bf05270 */
[----:B------:R-:W-:Y:S01]  /*3ed0*/  PLOP3.LUT P2, PT, PT, PT, PT, 0x80, 0x8 ;  /* 0x000000000008781c */ /* 0x000fe20003f4f070 */
[----:B------:R-:W-:Y:S02]  /*3ee0*/  UIADD3 UR4, UPT, UPT, UR10, 0x1, URZ ;  /* 0x000000010a047890 */ /* 0x000fe4000fffe0ff */
[----:B------:R-:W-:Y:S02]  /*3ef0*/  UIADD3 UR25, UPT, UPT, UR5, 0x40, URZ ;  /* 0x0000004005197890 */ /* 0x000fe4000fffe0ff */
[----:B------:R-:W-:Y:S01]  /*3f00*/  UISETP.NE.AND UP1, UPT, UR4, 0x8, UPT ;  /* 0x000000080400788c */ /* 0x000fe2000bf25270 */
[----:B------:R-:W-:Y:S01]  /*3f10*/  PLOP3.LUT P0, PT, PT, PT, UP0, 0x80, 0x8 ;  /* 0x000000000008781c */ /* 0x000fe20003f0f008 */
[----:B------:R-:W-:Y:S02]  /*3f20*/  UIADD3 UR22, UPT, UPT, UR22, 0x1, URZ ;  /* 0x0000000116167890 */ /* 0x000fe4000fffe0ff */
[----:B------:R-:W-:Y:S02]  /*3f30*/  USEL UR6, URZ, 0x1, UP1 ;  /* 0x00000001ff067887 */ /* 0x000fe40008800000 */
[----:B------:R-:W-:Y:S02]  /*3f40*/  USEL UR23, UR4, URZ, UP1 ;  /* 0x000000ff04177287 */ /* 0x000fe40008800000 */
[----:B------:R-:W-:Y:S02]  /*3f50*/  UIADD3 UR24, UPT, UPT, UR24, -0x1, URZ ;  /* 0xffffffff18187890 */ /* 0x000fe4000fffe0ff */
[----:B------:R-:W-:Y:S01]  /*3f60*/  @UP0 ULEA UR4, UR23, UR26, 0x3 ;  /* 0x0000001a17040291 */ /* 0x000fe2000f8e18ff */
[----:B------:R-:W-:Y:S01]  /*3f70*/  LOP3.LUT R2, R2, UR6, RZ, 0x3c, !PT ;  /* 0x0000000602027c12 */ /* 0x000fe2000f8e3cff */
[----:B------:R-:W-:Y:S02]  /*3f80*/  ULEA UR6, UR10, UR30, 0x9 ;  /* 0x0000001e0a067291 */ /* 0x000fe4000f8e48ff */
[----:B------:R-:W-:Y:S01]  /*3f90*/  UISETP.NE.AND UP0, UPT, UR22, UR27, UPT ;  /* 0x0000001b1600728c */ /* 0x000fe2000bf05270 */
[----:B-1----:R-:W-:Y:S01]  /*3fa0*/  @P0 SHF.L.U32 R0, R2, 0x1f, RZ ;  /* 0x0000001f02000819 */ /* 0x002fe200000006ff */
[----:B------:R-:W-:Y:S02]  /*3fb0*/  UIADD3 UR20, UPT, UPT, UR6, 0x2, URZ ;  /* 0x0000000206147890 */ /* 0x000fe4000fffe0ff */
[----:B------:R-:W-:Y:S01]  /*3fc0*/  UIADD3 UR16, UPT, UPT, UR6, 0x4, URZ ;  /* 0x0000000406107890 */ /* 0x000fe2000fffe0ff */
[----:B------:R2:W3:Y:S01]  /*3fd0*/  @P0 SYNCS.PHASECHK.TRANS64.TRYWAIT P2, [UR4], R0 ;  /* 0x00000000ff0005a7 */ /* 0x0004e20008041104 */
[----:B------:R-:W-:Y:S02]  /*3fe0*/  ULEA UR4, UR10, UR29, 0xa ;  /* 0x0000001d0a047291 */ /* 0x000fe4000f8e50ff */
[----:B------:R-:W-:Y:S02]  /*3ff0*/  UIADD3 UR12, UPT, UPT, UR6, 0x6, URZ ;  /* 0x00000006060c7890 */ /* 0x000fe4000fffe0ff */
[----:B------:R-:W-:Y:S02]  /*4000*/  UIADD3 UR18, UPT, UPT, UR4, 0x2, URZ ;  /* 0x0000000204127890 */ /* 0x000fe4000fffe0ff */
[----:B------:R-:W-:Y:S02]  /*4010*/  UIADD3 UR14, UPT, UPT, UR4, 0x4, URZ ;  /* 0x00000004040e7890 */ /* 0x000fe4000fffe0ff */
[----:B------:R-:W-:Y:S01]  /*4020*/  UIADD3 UR8, UPT, UPT, UR4, 0x6, URZ ;  /* 0x0000000604087890 */ /* 0x000fe2000fffe0ff */
[----:B------:R-:W-:Y:S01]  /*4030*/  UMOV UR7, 0x40004040 ;  /* 0x4000404000077882 */ /* 0x000fe20000000000 */
[----:B------:R-:W-:Y:S01]  /*4040*/  UMOV UR5, 0x40004040 ;  /* 0x4000404000057882 */ /* 0x000fe20000000000 */
[----:B------:R-:W-:Y:S01]  /*4050*/  UMOV UR21, 0x40004040 ;  /* 0x4000404000157882 */ /* 0x000fe20000000000 */
[----:B------:R2:W-:Y:S01]  /*4060*/  UTCHMMA.2CTA gdesc[UR4], gdesc[UR6], tmem[UR11], tmem[UR40], idesc[UR41], UP2 ;  /* 0x00ff2806040075ea */ /* 0x0005e2000920000b */
[----:B------:R-:W-:Y:S01]  /*4070*/  UPLOP3.LUT UP2, UPT, UPT, UPT, UPT, 0x80, 0x8 ;  /* 0x000000000008789c */ /* 0x000fe20003f4f070 */
[----:B------:R-:W-:Y:S01]  /*4080*/  UMOV UR19, 0x40004040 ;  /* 0x4000404000137882 */ /* 0x000fe20000000000 */
[----:B------:R-:W-:Y:S01]  /*4090*/  UMOV UR17, 0x40004040 ;  /* 0x4000404000117882 */ /* 0x000fe20000000000 */
[----:B------:R2:W-:Y:S01]  /*40a0*/  UTCHMMA.2CTA gdesc[UR18], gdesc[UR20], tmem[UR11], tmem[UR38], idesc[UR39], UPT ;  /* 0x00ff2614120075ea */ /* 0x0005e2000ba0000b */
[----:B------:R-:W-:Y:S01]  /*40b0*/  UMOV UR15, 0x40004040 ;  /* 0x40004040000f7882 */ /* 0x000fe20000000000 */
[----:B------:R-:W-:Y:S01]  /*40c0*/  UMOV UR13, 0x40004040 ;  /* 0x40004040000d7882 */ /* 0x000fe20000000000 */
[----:B------:R-:W-:Y:S01]  /*40d0*/  UMOV UR9, 0x40004040 ;  /* 0x4000404000097882 */ /* 0x000fe20000000000 */
[----:B------:R2:W-:Y:S01]  /*40e0*/  UTCHMMA.2CTA gdesc[UR14], gdesc[UR16], tmem[UR11], tmem[UR36], idesc[UR37], UPT ;  /* 0x00ff24100e0075ea */ /* 0x0005e2000ba0000b */
[----:B------:R2:W-:Y:S01]  /*40f0*/  UTCHMMA.2CTA gdesc[UR8], gdesc[UR12], tmem[UR11], tmem[UR34], idesc[UR35], UPT ;  /* 0x00ff220c080075ea */ /* 0x0005e2000ba0000b */
[----:B------:R2:W-:Y:S01]  /*4100*/  UTCBAR.2CTA.MULTICAST [UR25], URZ, UR28 ;  /* 0x000000ff190073e9 */ /* 0x0005e2000820081c */
[----:B------:R-:W-:Y:S01]  /*4110*/  UMOV UR10, UR23 ;  /* 0x00000017000a7c82 */ /* 0x000fe20008000000 */
[----:B------:R-:W-:Y:S05]  /*4120*/  BRA.U UP0, `(.L_x_77) ;  /* 0xfffffffd00507547 */ /* 0x000fea000b83ffff */
.L_x_74:
[----:B--2---:R-:W-:Y:S01]  /*4130*/  UIADD3 UR4, UPT, UPT, UR31, 0xf0, URZ ;  /* 0x000000f01f047890 */ /* 0x004fe2000fffe0ff */
[----:B------:R-:W-:-:S08]  /*4140*/  UMOV UR22, UR27 ;  /* 0x0000001b00167c82 */ /* 0x000fd00008000000 */
[----:B------:R2:W-:Y:S01]  /*4150*/  UTCBAR.2CTA.MULTICAST [UR4], URZ, UR42 ;  /* 0x000000ff040073e9 */ /* 0x0005e2000820082a */
[----:B------:R-:W-:Y:S02]  /*4160*/  NOP ;  /* 0x0000000000007918 */ /* 0x000fe40000000000 */
.L_x_72:
[----:B--2---:R-:W-:Y:S01]  /*4170*/  UIADD3 UR4, UPT, UPT, UR32, 0x1, URZ ;  /* 0x0000000120047890 */ /* 0x004fe2000fffe0ff */
[----:B------:R-:W-:-:S03]  /*4180*/  ISETP.NE.AND P0, PT, R8, 0x2, PT ;  /* 0x000000020800780c */ /* 0x000fc60003f05270 */
[----:B------:R-:W-:Y:S01]  /*4190*/  UISETP.NE.AND UP0, UPT, UR4, 0x4, UPT ;  /* 0x000000040400788c */ /* 0x000fe2000bf05270 */
[----:B-1----:R-:W-:Y:S02]  /*41a0*/  SEL R0, RZ, 0x1, P0 ;  /* 0x00000001ff007807 */ /* 0x002fe40000000000 */
[----:B------:R-:W-:Y:S01]  /*41b0*/  SEL R8, R8, RZ, P0 ;  /* 0x000000ff08087207 */ /* 0x000fe20000000000 */
[----:B------:R-:W-:Y:S01]  /*41c0*/  USEL UR5, URZ, 0x1, UP0 ;  /* 0x00000001ff057887 */ /* 0x000fe20008000000 */
[----:B------:R-:W-:Y:S01]  /*41d0*/  LOP3.LUT R3, R3, R0, RZ, 0x3c, !PT ;  /* 0x0000000003037212 */ /* 0x000fe200078e3cff */
[----:B------:R-:W-:-:S04]  /*41e0*/  USEL UR32, UR4, URZ, UP0 ;  /* 0x000000ff04207287 */ /* 0x000fc80008000000 */
[----:B------:R-:W-:Y:S01]  /*41f0*/  LOP3.LUT R9, R9, UR5, RZ, 0x3c, !PT ;  /* 0x0000000509097c12 */ /* 0x000fe2000f8e3cff */
[----:B------:R-:W-:Y:S07]  /*4200*/  @P1 BRA `(.L_x_78) ;  /* 0xfffffff800881947 */ /* 0x000fee000383ffff */
[----:B------:R-:W1:Y:S01]  /*4210*/  S2UR UR8, SR_CgaCtaId ;  /* 0x00000000000879c3 */ /* 0x000e620000008800 */
[----:B------:R-:W-:Y:S01]  /*4220*/  ELECT P0, URZ, PT ;  /* 0x0000000000ff782f */ /* 0x000fe20003800000 */
[----:B------:R-:W-:Y:S01]  /*4230*/  HFMA2 R0, -RZ, RZ, 0, 5.9604644775390625e-08 ;  /* 0x00000001ff007431 */ /* 0x000fe200000001ff */
[----:B------:R-:W-:-:S05]  /*4240*/  UMOV UR4, 0x40 ;  /* 0x0000004000047882 */ /* 0x000fca0000000000 */
[----:B------:R-:W-:Y:S01]  /*4250*/  UVIRTCOUNT.DEALLOC.SMPOOL 0x80 ;  /* 0x000000800000784c */ /* 0x000fe20000000000 */
[----:B------:R-:W-:Y:S02]  /*4260*/  UISETP.NE.AND UP1, UPT, UR47, URZ, UPT ;  /* 0x000000ff2f00728c */ /* 0x000fe4000bf25270 */
[----:B-1----:R-:W-:-:S09]  /*4270*/  ULEA UR8, UR8, UR4, 0x18 ;  /* 0x0000000408087291 */ /* 0x002fd2000f8ec0ff */
[----:B------:R1:W-:Y:S01]  /*4280*/  @P0 STS.U8 [UR8+0x1c], R0 ;  /* 0x00001c00ff000988 */ /* 0x0003e20008000008 */
[----:B------:R-:W-:Y:S05]  /*4290*/  BRA.U UP1, `(.L_x_79) ;  /* 0x0000000101a07547 */ /* 0x000fea000b800000 */
[----:B------:R-:W-:Y:S01]  /*42a0*/  UIADD3 UR7, UPT, UPT, UR26, 0x110, URZ ;  /* 0x000001101a077890 */ /* 0x000fe2000fffe0ff */
[----:B------:R-:W-:-:S03]  /*42b0*/  SHF.L.U32 R2, R9, 0x1f, RZ ;  /* 0x0000001f09027819 */ /* 0x000fc600000006ff */
[----:B------:R-:W-:-:S09]  /*42c0*/  ULEA UR4, UR32, UR7, 0x3 ;  /* 0x0000000720047291 */ /* 0x000fd2000f8e18ff */
[----:B------:R-:W2:Y:S02]  /*42d0*/  SYNCS.PHASECHK.TRANS64.TRYWAIT P0, [UR4], R2 ;  /* 0x00000002ff0075a7 */ /* 0x000ea40008001104 */
[----:B--2---:R-:W-:Y:S05]  /*42e0*/  @!P0 BRA `(.L_x_80) ;  /* 0x0000007000b48947 */ /* 0x004fea0003800000 */
.L_x_220:
        /* <DEDUP_REMOVED lines=9> */
.L_x_222:
        /* <DEDUP_REMOVED lines=9> */
.L_x_224:
[----:B------:R-:W-:-:S04]  /*4410*/  UIADD3 UR4, UPT, UPT, UR4, 0x1, URZ ;  /* 0x0000000104047890 */ /* 0x000fc8000fffe0ff */
[----:B------:R-:W-:-:S04]  /*4420*/  UISETP.NE.AND UP0, UPT, UR4, 0x4, UPT ;  /* 0x000000040400788c */ /* 0x000fc8000bf05270 */
[----:B------:R-:W-:Y:S02]  /*4430*/  USEL UR5, URZ, 0x1, UP0 ;  /* 0x00000001ff057887 */ /* 0x000fe40008000000 */
[----:B------:R-:W-:-:S04]  /*4440*/  USEL UR4, UR4, URZ, UP0 ;  /* 0x000000ff04047287 */ /* 0x000fc80008000000 */
[----:B------:R-:W-:Y:S01]  /*4450*/  ULEA UR4, UR4, UR7, 0x3 ;  /* 0x0000000704047291 */ /* 0x000fe2000f8e18ff */
[----:B------:R-:W-:-:S04]  /*4460*/  LOP3.LUT R2, R2, UR5, RZ, 0x3c, !PT ;  /* 0x0000000502027c12 */ /* 0x000fc8000f8e3cff */
[----:B------:R-:W-:Y:S01]  /*4470*/  SHF.L.U32 R2, R2, 0x1f, RZ ;  /* 0x0000001f02027819 */ /* 0x000fe200000006ff */
[----:B-1----:R-:W-:-:S04]  /*4480*/  IMAD.U32 R0, RZ, RZ, UR4 ;  /* 0x00000004ff007e24 */ /* 0x002fc8000f8e00ff */
[----:B------:R1:W2:Y:S03]  /*4490*/  SYNCS.PHASECHK.TRANS64.TRYWAIT P0, [R0+URZ], R2 ;  /* 0x00000002000075a7 */ /* 0x0002a600080011ff */
[----:B--2---:R-:W-:Y:S05]  /*44a0*/  @!P0 NANOSLEEP.SYNCS 0x989680 ;  /* 0x009896800000895d */ /* 0x004fea0003900000 */
[----:B------:R-:W2:Y:S02]  /*44b0*/  @!P0 SYNCS.PHASECHK.TRANS64 P0, [R0+URZ], R2 ;  /* 0x00000002000085a7 */ /* 0x000ea400080010ff */
[----:B--2---:R-:W-:Y:S05]  /*44c0*/  @P0 BRA `(.L_x_83) ;  /* 0x0000000000200947 */ /* 0x004fea0003800000 */
.L_x_84:
[----:B--2---:R2:W4:Y:S02]  /*44d0*/  SYNCS.PHASECHK.TRANS64.TRYWAIT P0, [R0+URZ], R2 ;  /* 0x00000002000075a7 */ /* 0x00452400080011ff */
[----:B----4-:R-:W-:Y:S05]  /*44e0*/  @!P0 NANOSLEEP.SYNCS 0x989680 ;  /* 0x009896800000895d */ /* 0x010fea0003900000 */
[----:B------:R-:W4:Y:S02]  /*44f0*/  @!P0 SYNCS.PHASECHK.TRANS64 P0, [R0+URZ], R2 ;  /* 0x00000002000085a7 */ /* 0x000f2400080010ff */
[----:B----4-:R-:W-:Y:S05]  /*4500*/  @!P0 BRA `(.L_x_84) ;  /* 0xfffffffc00f08947 */ /* 0x010fea000383ffff */
[----:B------:R-:W-:Y:S05]  /*4510*/  BRA `(.L_x_83) ;  /* 0x00000000000c7947 */ /* 0x000fea0003800000 */
.L_x_79:
[----:B------:R-:W-:-:S04]  /*4520*/  UIADD3 UR4, UPT, UPT, UR26, 0x150, URZ ;  /* 0x000001501a047890 */ /* 0x000fc8000fffe0ff */
[----:B------:R-:W-:-:S09]  /*4530*/  UPRMT UR4, UR46, 0x654, UR4 ;  /* 0x000006542e047896 */ /* 0x000fd20008000004 */
[----:B------:R-:W-:Y:S03]  /*4540*/  SYNCS.ARRIVE.TRANS64.RED.A1T0 RZ, [UR4], RZ ;  /* 0x000000ffffff79a7 */ /* 0x000fe60008100404 */
.L_x_83:
[----:B-12---:R-:W-:Y:S01]  /*4550*/  SHF.L.U32 R2, RZ, 0x1f, RZ ;  /* 0x0000001fff027819 */ /* 0x006fe200000006ff */
[----:B------:R-:W-:Y:S01]  /*4560*/  UIADD3 UR4, UPT, UPT, UR26, 0x150, URZ ;  /* 0x000001501a047890 */ /* 0x000fe2000fffe0ff */
[----:B------:R-:W-:Y:S02]  /*4570*/  PLOP3.LUT P0, PT, PT, PT, UP1, 0x80, 0x8 ;  /* 0x000000000008781c */ /* 0x000fe40003f0f018 */
[----:B------:R-:W1:Y:S02]  /*4580*/  SYNCS.PHASECHK.TRANS64.TRYWAIT P1, [UR26+0x150], R2 ;  /* 0x00015002ff0075a7 */ /* 0x000e64000802111a */
[----:B-1----:R-:W-:Y:S09]  /*4590*/  @!P1 BRA `(.L_x_85) ;  /* 0x0000007000509947 */ /* 0x002ff20003800000 */
.L_x_226:
[----:B------:R-:W-:Y:S01]  /*45a0*/  @!UP1 UPRMT UR4, UR46, 0x654, UR4 ;  /* 0x000006542e049896 */ /* 0x000fe20008000004 */
[----:B------:R-:W-:Y:S01]  /*45b0*/  UMOV UR5, 0xffff ;  /* 0x0000ffff00057882 */ /* 0x000fe20000000000 */
[----:B------:R-:W-:-:S07]  /*45c0*/  UMOV UR6, 0x1 ;  /* 0x0000000100067882 */ /* 0x000fce0000000000 */
[----:B------:R-:W-:Y:S01]  /*45d0*/  @!P0 SYNCS.ARRIVE.TRANS64.RED.A1T0 RZ, [UR4], RZ ;  /* 0x000000ffffff89a7 */ /* 0x000fe20008100404 */
[----:B------:R-:W-:Y:S01]  /*45e0*/  NOP ;  /* 0x0000000000007918 */ /* 0x000fe20000000000 */
[----:B-1----:R-:W1:Y:S01]  /*45f0*/  LDS R0, [UR8+0x14] ;  /* 0x00001408ff007984 */ /* 0x002e620008000800 */
[----:B------:R-:W-:-:S04]  /*4600*/  ULOP3.LUT UR4, UR44, 0xffff, URZ, 0xc0, !UPT ;  /* 0x0000ffff2c047892 */ /* 0x000fc8000f8ec0ff */
[----:B------:R-:W-:-:S04]  /*4610*/  USHF.R.U32.HI UR4, URZ, 0x5, UR4 ;  /* 0x00000005ff047899 */ /* 0x000fc80008011604 */
[----:B------:R-:W-:Y:S02]  /*4620*/  USHF.L.U32 UR5, UR5, UR4, URZ ;  /* 0x0000000405057299 */ /* 0x000fe400080006ff */
[----:B------:R-:W-:-:S04]  /*4630*/  USHF.L.U32 UR4, UR6, UR4, URZ ;  /* 0x0000000406047299 */ /* 0x000fc800080006ff */
[----:B-1----:R-:W-:-:S04]  /*4640*/  LOP3.LUT R0, R0, UR5, RZ, 0xc0, !PT ;  /* 0x0000000500007c12 */ /* 0x002fc8000f8ec0ff */
[----:B------:R-:W-:-:S13]  /*4650*/  ISETP.NE.AND P0, PT, R0, UR5, PT ;  /* 0x0000000500007c0c */ /* 0x000fda000bf05270 */
[----:B------:R-:W-:Y:S05]  /*4660*/  @P0 BRA `(.L_x_86) ;  /* 0x0000000000580947 */ /* 0x000fea0003800000 */
[----:B------:R-:W1:Y:S02]  /*4670*/  LDS R0, [UR8+0x18] ;  /* 0x00001808ff007984 */ /* 0x000e640008000800 */
[----:B-1----:R-:W-:-:S04]  /*4680*/  LOP3.LUT R0, R0, UR4, RZ, 0xc0, !PT ;  /* 0x0000000400007c12 */ /* 0x002fc8000f8ec0ff */
[----:B------:R-:W-:-:S13]  /*4690*/  ISETP.NE.AND P0, PT, R0, UR4, PT ;  /* 0x0000000400007c0c */ /* 0x000fda000bf05270 */
[----:B------:R-:W-:Y:S05]  /*46a0*/  @P0 BRA `(.L_x_87) ;  /* 0x00000000003c0947 */ /* 0x000fea0003800000 */
[----:B------:R-:W1:Y:S01]  /*46b0*/  S2R R2, SR_LANEID ;  /* 0x0000000000027919 */ /* 0x000e620000000000 */
[----:B------:R-:W-:-:S06]  /*46c0*/  ULOP3.LUT UR5, URZ, UR5, URZ, 0x33, !UPT ;  /* 0x00000005ff057292 */ /* 0x000fcc000f8e33ff */
[----:B------:R-:W-:-:S04]  /*46d0*/  IMAD.U32 R0, RZ, RZ, UR5 ;  /* 0x00000005ff007e24 */ /* 0x000fc8000f8e00ff */
[----:B------:R2:W4:Y:S02]  /*46e0*/  REDUX UR7, R0 ;  /* 0x00000000000773c4 */ /* 0x0005240000000000 */
[----:B------:R1:W-:Y:S01]  /*46f0*/  UTCATOMSWS.AND URZ, UR5 ;  /* 0x0000000500ff79e3 */ /* 0x0003e20008000000 */
[----:B--2---:R-:W-:Y:S01]  /*4700*/  LOP3.LUT R0, RZ, UR4, RZ, 0x33, !PT ;  /* 0x00000004ff007c12 */ /* 0x004fe2000f8e33ff */
[----:B------:R-:W-:Y:S02]  /*4710*/  VOTEU.ANY UR4, UPT, PT ;  /* 0x0000000000047886 */ /* 0x000fe400038e0100 */
[----:B------:R-:W-:Y:S02]  /*4720*/  UFLO.U32 UR4, UR4 ;  /* 0x00000004000472bd */ /* 0x000fe400080e0000 */
[----:B------:R-:W2:Y:S04]  /*4730*/  REDUX UR6, R0 ;  /* 0x00000000000673c4 */ /* 0x000ea80000000000 */
[----:B-1----:R-:W-:-:S02]  /*4740*/  ISETP.EQ.U32.AND P0, PT, R2, UR4, PT ;  /* 0x0000000402007c0c */ /* 0x002fc4000bf02070 */
[----:B----4-:R-:W-:-:S11]  /*4750*/  MOV R2, UR7 ;  /* 0x0000000700027c02 */ /* 0x010fd60008000f00 */
[----:B------:R1:W-:Y:S01]  /*4760*/  @P0 ATOMS.AND RZ, [UR8+0x14], R2 ;  /* 0x00001402ffff098c */ /* 0x0003e2000a800008 */
[----:B--2---:R-:W-:-:S05]  /*4770*/  IMAD.U32 R0, RZ, RZ, UR6 ;  /* 0x00000006ff007e24 */ /* 0x004fca000f8e00ff */
[----:B------:R1:W-:Y:S01]  /*4780*/  @P0 ATOMS.AND RZ, [UR8+0x18], R0 ;  /* 0x00001800ffff098c */ /* 0x0003e2000a800008 */
[----:B------:R-:W-:Y:S05]  /*4790*/  BRA `(.L_x_88) ;  /* 0x0000000000147947 */ /* 0x000fea0003800000 */
.L_x_87:
[----:B------:R-:W-:Y:S02]  /*47a0*/  MOV R2, 0x47c0 ;  /* 0x000047c000027802 */ /* 0x000fe40000000f00 */
[----:B---3-5:R-:W-:Y:S05]  /*47b0*/  CALL.REL.NOINC `($__internal_0_$__cuda_sm10x_tcgen05_guardrail_trap_col_being_dealloced_not_returned_by_alloc) ;  /* 0x0000007400e07944 */ /* 0x028fea0003c00000 */
[----:B------:R-:W-:Y:S05]  /*47c0*/  BRA `(.L_x_88) ;  /* 0x0000000000087947 */ /* 0x000fea0003800000 */
.L_x_86:
[----:B------:R-:W-:Y:S02]  /*47d0*/  MOV R2, 0x47f0 ;  /* 0x000047f000027802 */ /* 0x000fe40000000f00 */
[----:B---3-5:R-:W-:Y:S05]  /*47e0*/  CALL.REL.NOINC `($__internal_2_$__cuda_sm10x_tcgen05_guardrail_trap_unallocated_columns_being_dealloced) ;  /* 0x0000007400ec7944 */ /* 0x028fea0003c00000 */
.L_x_88:
[----:B------:R-:W-:Y:S01]  /*47f0*/  NOP ;  /* 0x0000000000007918 */ /* 0x000fe20000000000 */
[----:B------:R-:W-:Y:S05]  /*4800*/  EXIT ;  /* 0x000000000000794d */ /* 0x000fea0003800000 */
.L_x_59:
[----:B------:R-:W-:-:S09]  /*4810*/  UISETP.NE.OR UP0, UPT, UR21, 0x3, !UP4 ;  /* 0x000000031500788c */ /* 0x000fd2000e705670 */
[----:B------:R-:W-:Y:S05]  /*4820*/  BRA.U UP0, `(.L_x_89) ;  /* 0x0000001500c87547 */ /* 0x000fea000b800000 */
[----:B------:R-:W2:Y:S01]  /*4830*/  S2UR UR10, SR_CgaCtaId ;  /* 0x00000000000a79c3 */ /* 0x000ea20000008800 */
[----:B------:R-:W3:Y:S01]  /*4840*/  LDCU UR46, c[0x0][0x370] ;  /* 0x00006e00ff2e77ac */ /* 0x000ee20008000800 */
[----:B------:R-:W-:Y:S01]  /*4850*/  HFMA2 R14, -RZ, RZ, 0, 0 ;  /* 0x00000000ff0e7431 */ /* 0x000fe200000001ff */
[----:B------:R-:W-:Y:S01]  /*4860*/  MOV R13, RZ ;  /* 0x000000ff000d7202 */ /* 0x000fe20000000f00 */
[----:B------:R-:W-:Y:S01]  /*4870*/  HFMA2 R7, -RZ, RZ, 0, 0.0078125 ;  /* 0x00002000ff077431 */ /* 0x000fe200000001ff */
[----:B------:R-:W3:Y:S03]  /*4880*/  LDCU.128 UR48, c[0x0][0xb10] ;  /* 0x00016200ff3077ac */ /* 0x000ee60008000c00 */
[----:B------:R-:W4:Y:S01]  /*4890*/  LDC.64 R16, c[0x0][0x348] ;  /* 0x0000d200ff107b82 */ /* 0x000f220000000a00 */
[----:B------:R-:W1:Y:S01]  /*48a0*/  LDCU UR39, c[0x0][0x374] ;  /* 0x00006e80ff2777ac */ /* 0x000e620008000800 */
[----:B------:R-:W2:Y:S06]  /*48b0*/  LDCU UR15, c[0x0][0xb0c] ;  /* 0x00016180ff0f77ac */ /* 0x000eac0008000800 */
[----:B------:R-:W4:Y:S01]  /*48c0*/  LDC.64 R2, c[0x0][0x888] ;  /* 0x00022200ff027b82 */ /* 0x000f220000000a00 */
[----:B------:R-:W4:Y:S01]  /*48d0*/  LDCU UR54, c[0x0][0xb20] ;  /* 0x00016400ff3677ac */ /* 0x000f220008000800 */
[----:B------:R-:W4:Y:S06]  /*48e0*/  LDCU UR4, c[0x0][0xb30] ;  /* 0x00016600ff0477ac */ /* 0x000f2c0008000800 */
[----:B------:R-:W4:Y:S01]  /*48f0*/  LDC.64 R4, c[0x0][0x890] ;  /* 0x00022400ff047b82 */ /* 0x000f220000000a00 */
[----:B------:R-:W-:Y:S01]  /*4900*/  UMOV UR21, 0x400 ;  /* 0x0000040000157882 */ /* 0x000fe20000000000 */
[----:B---3--:R-:W-:-:S02]  /*4910*/  UIMAD.WIDE.U32 UR6, UR46, UR48, URZ ;  /* 0x000000302e0672a5 */ /* 0x008fc4000f8e00ff */
[----:B-1----:R-:W-:Y:S02]  /*4920*/  UIMAD.WIDE.U32 UR8, UR39, UR51, URZ ;  /* 0x00000033270872a5 */ /* 0x002fe4000f8e00ff */
[----:B--2---:R-:W-:Y:S02]  /*4930*/  ULEA UR21, UR10, UR21, 0x18 ;  /* 0x000000150a157291 */ /* 0x004fe4000f8ec0ff */
[----:B------:R-:W-:Y:S02]  /*4940*/  UPLOP3.LUT UP1, UPT, UPT, UPT, UPT, 0x40, 0x4 ;  /* 0x000000000004789c */ /* 0x000fe40003f2e870 */
[----:B------:R-:W-:Y:S02]  /*4950*/  UIADD3 UR41, UPT, UPT, UR21, 0x80, URZ ;  /* 0x0000008015297890 */ /* 0x000fe4000fffe0ff */
[----:B------:R-:W-:Y:S02]  /*4960*/  UIADD3 UR33, UPT, UPT, UR21, 0x88, URZ ;  /* 0x0000008815217890 */ /* 0x000fe4000fffe0ff */
[----:B------:R-:W-:-:S02]  /*4970*/  UIADD3 UR25, UPT, UPT, UR21, 0x90, URZ ;  /* 0x0000009015197890 */ /* 0x000fc4000fffe0ff */
[----:B------:R-:W-:Y:S01]  /*4980*/  UIADD3 UR17, UPT, UPT, UR21, 0x98, URZ ;  /* 0x0000009815117890 */ /* 0x000fe2000fffe0ff */
[----:B------:R-:W-:Y:S01]  /*4990*/  UMOV UR6, UR7 ;  /* 0x0000000700067c82 */ /* 0x000fe20008000000 */
[----:B------:R-:W-:Y:S01]  /*49a0*/  UMOV UR47, UR9 ;  /* 0x00000009002f7c82 */ /* 0x000fe20008000000 */
[----:B------:R-:W-:Y:S02]  /*49b0*/  UISETP.GE.AND UP0, UPT, UR45, 0x1, UPT ;  /* 0x000000012d00788c */ /* 0x000fe4000bf06270 */
[----:B------:R-:W-:Y:S01]  /*49c0*/  UISETP.NE.AND UP4, UPT, UR45, 0x1, UPT ;  /* 0x000000012d00788c */ /* 0x000fe2000bf85270 */
[----:B------:R-:W1:Y:S01]  /*49d0*/  LDCU.64 UR22, c[0x0][0xb28] ;  /* 0x00016500ff1677ac */ /* 0x000e620008000a00 */
[----:B------:R-:W-:Y:S02]  /*49e0*/  UISETP.NE.AND UP6, UPT, UR15, 0x1, UPT ;  /* 0x000000010f00788c */ /* 0x000fe4000bfc5270 */
[----:B------:R-:W-:Y:S02]  /*49f0*/  UISETP.NE.AND UP5, UPT, UR50, 0x1, UPT ;  /* 0x000000013200788c */ /* 0x000fe4000bfa5270 */
[----:B------:R-:W-:-:S02]  /*4a00*/  USHF.R.U32.HI UR52, URZ, UR49, UR6 ;  /* 0x00000031ff347299 */ /* 0x000fc40008011606 */
[----:B------:R-:W-:Y:S02]  /*4a10*/  UPRMT UR37, UR10, 0x654, UR41 ;  /* 0x000006540a257896 */ /* 0x000fe40008000029 */
[----:B------:R-:W-:Y:S02]  /*4a20*/  UPRMT UR31, UR10, 0x654, UR33 ;  /* 0x000006540a1f7896 */ /* 0x000fe40008000021 */
[----:B------:R-:W-:Y:S02]  /*4a30*/  UPRMT UR30, UR10, 0x654, UR25 ;  /* 0x000006540a1e7896 */ /* 0x000fe40008000019 */
[----:B------:R-:W-:Y:S02]  /*4a40*/  UPRMT UR29, UR10, 0x654, UR17 ;  /* 0x000006540a1d7896 */ /* 0x000fe40008000011 */
[----:B----4-:R-:W-:Y:S02]  /*4a50*/  USHF.R.U32.HI UR47, URZ, UR54, UR47 ;  /* 0x00000036ff2f7299 */ /* 0x010fe4000801162f */
[----:B------:R-:W-:-:S11]  /*4a60*/  UISETP.NE.AND UP3, UPT, UR4, 0x1, UPT ;  /* 0x000000010400788c */ /* 0x000fd6000bf65270 */
.L_x_104:
[C---:B------:R-:W-:Y:S02]  /*4a70*/  LEA R12, R14.reuse, UR21, 0x3 ;  /* 0x000000150e0c7c11 */ /* 0x040fe4000f8e18ff */
[----:B------:R-:W-:Y:S02]  /*4a80*/  SHF.L.U32 R0, R13, 0x1f, RZ ;  /* 0x0000001f0d007819 */ /* 0x000fe400000006ff */
[----:B------:R-:W-:Y:S02]  /*4a90*/  LEA R8, R14, UR21, 0x4 ;  /* 0x000000150e087c11 */ /* 0x000fe4000f8e20ff */
[----:B--2---:R-:W2:Y:S02]  /*4aa0*/  SYNCS.PHASECHK.TRANS64.TRYWAIT P0, [R12+URZ+0xd0], R0 ;  /* 0x0000d0000c0075a7 */ /* 0x004ea400080011ff */
[----:B--2---:R-:W-:Y:S05]  /*4ab0*/  @!P0 BRA `(.L_x_90) ;  /* 0x0000006c00208947 */ /* 0x004fea0003800000 */
.L_x_227:
[----:B------:R-:W3:Y:S01]  /*4ac0*/  LDS.128 R8, [R8+0x160] ;  /* 0x0001600008087984 */ /* 0x000ee20000000c00 */
[----:B------:R-:W-:Y:S01]  /*4ad0*/  UISETP.GE.AND UP0, UPT, UR45, 0x1, UPT ;  /* 0x000000012d00788c */ /* 0x000fe2000bf06270 */
[----:B------:R-:W-:Y:S01]  /*4ae0*/  @!PT LDS RZ, [RZ] ;  /* 0x00000000fffff984 */ /* 0x000fe20000000800 */
[----:B------:R-:W-:Y:S01]  /*4af0*/  @!PT LDS RZ, [RZ] ;  /* 0x00000000fffff984 */ /* 0x000fe20000000800 */
[----:B------:R-:W-:Y:S01]  /*4b00*/  @!PT LDS RZ, [RZ] ;  /* 0x00000000fffff984 */ /* 0x000fe20000000800 */
[----:B------:R-:W-:Y:S01]  /*4b10*/  @!PT LDS RZ, [RZ] ;  /* 0x00000000fffff984 */ /* 0x000fe20000000800 */
[----:B------:R4:W-:Y:S06]  /*4b20*/  MEMBAR.ALL.CTA ;  /* 0x0000000000007992 */ /* 0x0009ec0000008000 */
[----:B----4-:R-:W4:Y:S01]  /*4b30*/  FENCE.VIEW.ASYNC.S ;  /* 0x00000000000073c6 */ /* 0x010f220000000000 */
[----:B---3--:R-:W-:Y:S11]  /*4b40*/  LOP3.LUT P0, RZ, R10, 0x1, RZ, 0xc0, !PT ;  /* 0x000000010aff7812 */ /* 0x008ff6000780c0ff */
[----:B------:R-:W-:Y:S02]  /*4b50*/  @!UPT UIADD3 URZ, UPT, UPT, URZ, URZ, URZ ;  /* 0x000000fffffff290 */ /* 0x000fe4000fffe0ff */
[----:B----4-:R-:W-:Y:S01]  /*4b60*/  VOTEU.ANY UP2, P0 ;  /* 0x0000000000ff7886 */ /* 0x010fe20000040100 */
[----:B------:R-:W-:Y:S11]  /*4b70*/  PLOP3.LUT P0, PT, PT, PT, UP2, 0x80, 0x8 ;  /* 0x000000000008781c */ /* 0x000ff60003f0f028 */
[----:B------:R-:W-:Y:S02]  /*4b80*/  @!UPT UIADD3 URZ, UPT, UPT, URZ, URZ, URZ ;  /* 0x000000fffffff290 */ /* 0x000fe4000fffe0ff */
[----:B--2---:R-:W-:Y:S02]  /*4b90*/  @P0 SHF.R.U32.HI R0, RZ, 0x10, R9 ;  /* 0x00000010ff000819 */ /* 0x004fe40000011609 */
[----:B------:R-:W-:Y:S02]  /*4ba0*/  @P0 MOV R6, R8 ;  /* 0x0000000800060202 */ /* 0x000fe40000000f00 */
[----:B------:R-:W-:Y:S01]  /*4bb0*/  @P0 R2UR UR4, R0 ;  /* 0x00000000000402ca */ /* 0x000fe200000e0000 */
[----:B------:R-:W-:Y:S01]  /*4bc0*/  VIADD R0, R12, 0xe0 ;  /* 0x000000e00c007836 */ /* 0x000fe20000000000 */
[----:B------:R-:W-:Y:S02]  /*4bd0*/  @P0 LOP3.LUT R8, R9, 0xffff, RZ, 0xc0, !PT ;  /* 0x0000ffff09080812 */ /* 0x000fe400078ec0ff */
[----:B------:R-:W-:Y:S02]  /*4be0*/  @P0 R2UR UR6, R6 ;  /* 0x00000000060602ca */ /* 0x000fe400000e0000 */
[----:B------:R-:W-:Y:S02]  /*4bf0*/  PRMT R0, RZ, 0x654, R0 ;  /* 0x00000654ff007816 */ /* 0x000fe40000000000 */
[----:B------:R-:W-:Y:S02]  /*4c00*/  @P0 R2UR UR5, R8 ;  /* 0x00000000080502ca */ /* 0x000fe400000e0000 */
[----:B------:R2:W-:Y:S03]  /*4c10*/  SYNCS.ARRIVE.TRANS64.RED.A1T0 RZ, [R0+URZ], RZ ;  /* 0x000000ff00ff79a7 */ /* 0x0005e600081004ff */
[----:B------:R-:W-:Y:S04]  /*4c20*/  @UP2 UMOV UR38, UR4 ;  /* 0x0000000400262c82 */ /* 0x000fe80008000000 */
[----:B------:R-:W-:Y:S04]  /*4c30*/  @UP2 UMOV UR14, UR6 ;  /* 0x00000006000e2c82 */ /* 0x000fe80008000000 */
[----:B------:R-:W-:Y:S01]  /*4c40*/  @UP2 UMOV UR13, UR5 ;  /* 0x00000005000d2c82 */ /* 0x000fe20008000000 */
[----:B------:R-:W-:Y:S05]  /*4c50*/  BRA.U !UP0, `(.L_x_91) ;  /* 0x0000000108a47547 */ /* 0x000fea000b800000 */
[----:B------:R-:W-:Y:S02]  /*4c60*/  UIMAD.WIDE.U32 UR18, UR13, UR51, URZ ;  /* 0x000000330d1272a5 */ /* 0x000fe4000f8e00ff */
[----:B------:R-:W-:Y:S02]  /*4c70*/  UIMAD.WIDE.U32 UR26, UR14, UR48, URZ ;  /* 0x000000300e1a72a5 */ /* 0x000fe4000f8e00ff */
[----:B------:R-:W-:Y:S02]  /*4c80*/  USEL UR4, UR39, UR47, !UP5 ;  /* 0x0000002f27047287 */ /* 0x000fe4000e800000 */
[----:B------:R-:W-:Y:S02]  /*4c90*/  USEL UR7, UR46, UR52, !UP6 ;  /* 0x000000342e077287 */ /* 0x000fe4000f000000 */
[----:B-1----:R-:W-:Y:S02]  /*4ca0*/  UIMAD.WIDE.U32 UR8, UR4, UR22, URZ ;  /* 0x00000016040872a5 */ /* 0x002fe4000f8e00ff */
[----:B------:R-:W-:Y:S01]  /*4cb0*/  UIMAD.WIDE.U32 UR10, UR7, UR22, URZ ;  /* 0x00000016070a72a5 */ /* 0x000fe2000f8e00ff */
[----:B------:R-:W-:Y:S02]  /*4cc0*/  UMOV UR5, UR19 ;  /* 0x0000001300057c82 */ /* 0x000fe40008000000 */
[----:B------:R-:W-:Y:S03]  /*4cd0*/  USHF.R.U32.HI UR6, URZ, UR54, UR5 ;  /* 0x00000036ff067299 */ /* 0x000fe60008011605 */
[----:B------:R-:W-:Y:S01]  /*4ce0*/  UMOV UR5, UR27 ;  /* 0x0000001b00057c82 */ /* 0x000fe20008000000 */
[----:B------:R-:W-:Y:S02]  /*4cf0*/  USEL UR6, UR13, UR6, !UP5 ;  /* 0x000000060d067287 */ /* 0x000fe4000e800000 */
[----:B------:R-:W-:Y:S03]  /*4d00*/  USHF.R.U32.HI UR12, URZ, UR49, UR5 ;  /* 0x00000031ff0c7299 */ /* 0x000fe60008011605 */
[----:B------:R-:W-:Y:S02]  /*4d10*/  UMOV UR5, UR9 ;  /* 0x0000000900057c82 */ /* 0x000fe40008000000 */
[----:B------:R-:W-:Y:S03]  /*4d20*/  @UP4 USHF.R.U32.HI UR4, URZ, UR23, UR5 ;  /* 0x00000017ff044299 */ /* 0x000fe60008011605 */
[----:B------:R-:W-:Y:S01]  /*4d30*/  UMOV UR5, UR11 ;  /* 0x0000000b00057c82 */ /* 0x000fe20008000000 */
[----:B------:R-:W-:Y:S02]  /*4d40*/  UIMAD UR4, UR45, UR4, URZ ;  /* 0x000000042d0472a4 */ /* 0x000fe4000f8e02ff */
[----:B------:R-:W-:Y:S02]  /*4d50*/  @UP4 USHF.R.U32.HI UR7, URZ, UR23, UR5 ;  /* 0x00000017ff074299 */ /* 0x000fe40008011605 */
[----:B------:R-:W-:Y:S02]  /*4d60*/  UIMAD.WIDE.U32 UR10, UR6, UR22, URZ ;  /* 0x00000016060a72a5 */ /* 0x000fe4000f8e00ff */
[----:B------:R-:W-:Y:S02]  /*4d70*/  USEL UR5, UR14, UR12, !UP6 ;  /* 0x0000000c0e057287 */ /* 0x000fe4000f000000 */
[----:B------:R-:W-:Y:S02]  /*4d80*/  UIMAD UR8, UR45, UR7, URZ ;  /* 0x000000072d0872a4 */ /* 0x000fe4000f8e02ff */
[----:B------:R-:W-:Y:S03]  /*4d90*/  UISETP.GE.AND UP0, UPT, UR6, UR4, UPT ;  /* 0x000000040600728c */ /* 0x000fe6000bf06270 */
[----:B------:R-:W-:Y:S01]  /*4da0*/  UMOV UR4, UR11 ;  /* 0x0000000b00047c82 */ /* 0x000fe20008000000 */
[----:B------:R-:W-:Y:S02]  /*4db0*/  UISETP.GE.OR UP0, UPT, UR5, UR8, UP0 ;  /* 0x000000080500728c */ /* 0x000fe40008706670 */
[----:B------:R-:W-:Y:S02]  /*4dc0*/  USHF.R.U32.HI UR4, URZ, UR23, UR4 ;  /* 0x00000017ff047299 */ /* 0x000fe40008011604 */
[----:B------:R-:W-:Y:S02]  /*4dd0*/  UIMAD.WIDE.U32 UR8, UR5, UR22, URZ ;  /* 0x00000016050872a5 */ /* 0x000fe4000f8e00ff */
[----:B------:R-:W-:Y:S04]  /*4de0*/  USEL UR10, UR6, UR4, !UP4 ;  /* 0x00000004060a7287 */ /* 0x000fe8000e000000 */
[----:B------:R-:W-:Y:S01]  /*4df0*/  UIADD3 UR11, UPT, UPT, -UR10, URZ, URZ ;  /* 0x000000ff0a0b7290 */ /* 0x000fe2000fffe1ff */
[----:B------:R-:W-:Y:S02]  /*4e00*/  @!UP0 UMOV UR4, UR9 ;  /* 0x0000000900048c82 */ /* 0x000fe40008000000 */
[----:B------:R-:W-:Y:S02]  /*4e10*/  @!UP0 USHF.R.U32.HI UR4, URZ, UR23, UR4 ;  /* 0x00000017ff048299 */ /* 0x000fe40008011604 */
[----:B------:R-:W-:Y:S02]  /*4e20*/  UIMAD UR8, UR45, UR11, UR6 ;  /* 0x0000000b2d0872a4 */ /* 0x000fe4000f8e0206 */
[----:B------:R-:W-:Y:S04]  /*4e30*/  @!UP0 USEL UR4, UR5, UR4, !UP4 ;  /* 0x0000000405048287 */ /* 0x000fe8000e000000 */
[----:B------:R-:W-:Y:S02]  /*4e40*/  @!UP0 UIMAD UR7, UR7, UR8, UR4 ;  /* 0x00000008070782a4 */ /* 0x000fe4000f8e0204 */
[----:B------:R-:W-:Y:S02]  /*4e50*/  @!UP0 UIADD3 UR9, UPT, UPT, UR10, -UR4, URZ ;  /* 0x800000040a098290 */ /* 0x000fe4000fffe0ff */
[----:B------:R-:W-:Y:S02]  /*4e60*/  UIADD3 UR8, UPT, UPT, -UR6, URZ, URZ ;  /* 0x000000ff06087290 */ /* 0x000fe4000fffe1ff */
[----:B------:R-:W-:Y:S02]  /*4e70*/  UIADD3 UR4, UPT, UPT, -UR5, URZ, URZ ;  /* 0x000000ff05047290 */ /* 0x000fe4000fffe1ff */
[----:B------:R-:W-:Y:S03]  /*4e80*/  @!UP0 UIMAD UR6, UR9, UR45, UR5 ;  /* 0x0000002d090682a4 */ /* 0x000fe6000f8e0205 */
[----:B------:R-:W-:Y:S01]  /*4e90*/  @!UP0 UMOV UR5, UR7 ;  /* 0x0000000700058c82 */ /* 0x000fe20008000000 */
[----:B------:R-:W-:Y:S02]  /*4ea0*/  UIMAD UR7, UR15, UR4, UR14 ;  /* 0x000000040f0772a4 */ /* 0x000fe4000f8e020e */
[----:B------:R-:W-:Y:S02]  /*4eb0*/  UIMAD UR4, UR50, UR8, UR13 ;  /* 0x00000008320472a4 */ /* 0x000fe4000f8e020d */
[----:B------:R-:W-:Y:S02]  /*4ec0*/  UIMAD UR14, UR5, UR15, UR7 ;  /* 0x0000000f050e72a4 */ /* 0x000fe4000f8e0207 */
[----:B------:R-:W-:Y:S11]  /*4ed0*/  UIMAD UR13, UR6, UR50, UR4 ;  /* 0x00000032060d72a4 */ /* 0x000ff6000f8e0204 */
[----:B------:R-:W-:Y:S01]  /*4ee0*/  @!UPT UIADD3 URZ, UPT, UPT, URZ, URZ, URZ ;  /* 0x000000fffffff290 */ /* 0x000fe2000fffe0ff */
.L_x_91:
[----:B------:R-:W3:Y:S01]  /*4ef0*/  @!UP3 LDCU.128 UR8, c[0x0][0xb10] ;  /* 0x00016200ff08b7ac */ /* 0x000ee20008000c00 */
[----:B------:R-:W-:Y:S01]  /*4f00*/  IMAD.MOV.U32 R10, RZ, RZ, 0x1 ;  /* 0x00000001ff0a7424 */ /* 0x000fe200078e00ff */
[C---:B------:R-:W-:Y:S02]  /*4f10*/  ISETP.NE.U32.AND P1, PT, R4.reuse, RZ, PT ;  /* 0x000000ff0400720c */ /* 0x040fe40003f25070 */
[----:B------:R-:W-:Y:S02]  /*4f20*/  ISETP.NE.U32.AND P0, PT, R4, RZ, PT ;  /* 0x000000ff0400720c */ /* 0x000fe40003f05070 */
[C---:B------:R-:W-:Y:S01]  /*4f30*/  ISETP.NE.AND.EX P1, PT, R5.reuse, RZ, PT, P1 ;  /* 0x000000ff0500720c */ /* 0x040fe20003f25310 */
[----:B------:R-:W4:Y:S01]  /*4f40*/  @!UP3 LDCU UR5, c[0x0][0xb0c] ;  /* 0x00016180ff05b7ac */ /* 0x000f220008000800 */
[----:B------:R-:W-:Y:S02]  /*4f50*/  ISETP.NE.AND.EX P0, PT, R5, RZ, PT, P0 ;  /* 0x000000ff0500720c */ /* 0x000fe40003f05300 */
[----:B------:R-:W-:Y:S01]  /*4f60*/  SHF.L.U32 R10, R10, 0x1f, RZ ;  /* 0x0000001f0a0a7819 */ /* 0x000fe200000006ff */
[----:B------:R-:W-:Y:S02]  /*4f70*/  USHF.L.U32 UR43, UR16, 0x7, URZ ;  /* 0x00000007102b7899 */ /* 0x000fe400080006ff */
[----:B------:R-:W-:Y:S02]  /*4f80*/  USHF.L.U32 UR42, UR20, 0x7, URZ ;  /* 0x00000007142a7899 */ /* 0x000fe400080006ff */
[----:B---3--:R-:W-:Y:S07]  /*4f90*/  UIMAD.WIDE.U32 UR6, UR14, UR8, URZ ;  /* 0x000000080e0672a5 */ /* 0x008fee000f8e00ff */
[----:B------:R-:W-:Y:S01]  /*4fa0*/  @!UP3 UMOV UR4, UR7 ;  /* 0x000000070004bc82 */ /* 0x000fe20008000000 */
[----:B----4-:R-:W-:Y:S02]  /*4fb0*/  @!UP3 UISETP.NE.AND UP0, UPT, UR5, 0x1, UPT ;  /* 0x000000010500b88c */ /* 0x010fe4000bf05270 */
[----:B------:R-:W-:Y:S02]  /*4fc0*/  @!UP3 USHF.R.U32.HI UR4, URZ, UR9, UR4 ;  /* 0x00000009ff04b299 */ /* 0x000fe40008011604 */
[----:B------:R-:W-:Y:S02]  /*4fd0*/  UIMAD.WIDE.U32 UR6, UR13, UR11, URZ ;  /* 0x0000000b0d0672a5 */ /* 0x000fe4000f8e00ff */
[----:B------:R-:W-:Y:S02]  /*4fe0*/  @!UP3 USEL UR8, UR14, UR4, !UP0 ;  /* 0x000000040e08b287 */ /* 0x000fe4000c000000 */
[----:B------:R-:W-:Y:S03]  /*4ff0*/  @!UP3 UISETP.NE.AND UP0, UPT, UR10, 0x1, UPT ;  /* 0x000000010a00b88c */ /* 0x000fe6000bf05270 */
[----:B------:R-:W-:Y:S02]  /*5000*/  @!UP3 UMOV UR6, UR7 ;  /* 0x000000070006bc82 */ /* 0x000fe40008000000 */
[----:B------:R-:W3:Y:S02]  /*5010*/  @!UP3 LDCU UR4, c[0x0][0xb20] ;  /* 0x00016400ff04b7ac */ /* 0x000ee40008000800 */
[----:B---3--:R-:W-:Y:S04]  /*5020*/  @!UP3 USHF.R.U32.HI UR6, URZ, UR4, UR6 ;  /* 0x00000004ff06b299 */ /* 0x008fe80008011606 */
[----:B------:R-:W-:Y:S04]  /*5030*/  @!UP3 USEL UR6, UR13, UR6, !UP0 ;  /* 0x000000060d06b287 */ /* 0x000fe8000c000000 */
[----:B------:R-:W-:Y:S02]  /*5040*/  @!UP3 UIADD3 UR4, UPT, UPT, -UR8, UR6, URZ ;  /* 0x000000060804b290 */ /* 0x000fe4000fffe1ff */
[----:B------:R-:W-:Y:S02]  /*5050*/  @!UP3 UIADD3 UR6, UPT, UPT, UR8, -UR6, URZ ;  /* 0x800000060806b290 */ /* 0x000fe4000fffe0ff */
[----:B------:R-:W-:Y:S02]  /*5060*/  @!UP3 UIMAD UR14, UR4, UR5, UR14 ;  /* 0x00000005040eb2a4 */ /* 0x000fe4000f8e020e */
[----:B------:R-:W-:Y:S01]  /*5070*/  @!UP3 UIMAD UR13, UR6, UR10, UR13 ;  /* 0x0000000a060db2a4 */ /* 0x000fe2000f8e020d */
[----:B------:R-:W-:Y:S11]  /*5080*/  BRA.U UP1, `(.L_x_92) ;  /* 0x0000000101107547 */ /* 0x000ff6000b800000 */
[----:B------:R-:W-:Y:S04]  /*5090*/  MOV R6, UR53 ;  /* 0x0000003500067c02 */ /* 0x000fe80008000f00 */
[----:B------:R-:W-:Y:S04]  /*50a0*/  SHF.L.U32 R6, R6, 0x1f, RZ ;  /* 0x0000001f06067819 */ /* 0x000fe800000006ff */
[----:B------:R-:W3:Y:S02]  /*50b0*/  SYNCS.PHASECHK.TRANS64.TRYWAIT P2, [UR21+0xc8], R6 ;  /* 0x0000c806ff0075a7 */ /* 0x000ee40008041115 */
[----:B---3--:R-:W-:Y:S05]  /*50c0*/  @!P2 BRA `(.L_x_93) ;  /* 0x0000006400b0a947 */ /* 0x008fea0003800000 */
.L_x_92:
[----:B------:R-:W-:Y:S05]  /*50d0*/  @!P1 BRA `(.L_x_94) ;  /* 0x0000000000309947 */ /* 0x000fea0003800000 */
[----:B------:R-:W-:Y:S01]  /*50e0*/  ISETP.NE.U32.AND P1, PT, R2, RZ, PT ;  /* 0x000000ff0200720c */ /* 0x000fe20003f25070 */
[----:B------:R-:W3:Y:S01]  /*50f0*/  LDCU.64 UR4, c[0x0][0x358] ;  /* 0x00006b00ff0477ac */ /* 0x000ee20008000a00 */
[----:B------:R-:W-:Y:S02]  /*5100*/  IMAD.MOV.U32 R26, RZ, RZ, 0x1 ;  /* 0x00000001ff1a7424 */ /* 0x000fe400078e00ff */
[----:B------:R-:W-:Y:S11]  /*5110*/  ISETP.NE.AND.EX P1, PT, R3, RZ, PT, P1 ;  /* 0x000000ff0300720c */ /* 0x000ff60003f25310 */
[----:B------:R-:W-:Y:S02]  /*5120*/  @!UPT UIADD3 URZ, UPT, UPT, URZ, URZ, URZ ;  /* 0x000000fffffff290 */ /* 0x000fe4000fffe0ff */
[----:B------:R-:W4:Y:S01]  /*5130*/  @P1 LDC.64 R8, c[0x0][0x888] ;  /* 0x00022200ff081b82 */ /* 0x000f220000000a00 */
[----:B--2---:R-:W-:Y:S04]  /*5140*/  @P1 IMAD R0, R4, UR36, RZ ;  /* 0x0000002404001c24 */ /* 0x004fe8000f8e02ff */
[----:B----4-:R-:W-:Y:S04]  /*5150*/  @P1 IMAD.WIDE R8, R0, 0x4, R8 ;  /* 0x0000000400081825 */ /* 0x010fe800078e0208 */
[----:B------:R-:W-:Y:S01]  /*5160*/  HFMA2 R0, -RZ, RZ, 0, 5.9604644775390625e-08 ;  /* 0x00000001ff007431 */ /* 0x000fe200000001ff */
[----:B---3-5:R3:W5:Y:S04]  /*5170*/  @P1 LDG.E R27, desc[UR4][R8.64] ;  /* 0x00000004081b1981 */ /* 0x028768000c1e1900 */
[----:B------:R-:W-:Y:S01]  /*5180*/  @!P1 PRMT R26, R0, 0x7610, R26 ;  /* 0x00007610001a9816 */ /* 0x000fe2000000001a */
[----:B---3--:R-:W4:Y:S06]  /*5190*/  @!P1 LDC R27, c[0x0][0x880] ;  /* 0x00022000ff1b9b82 */ /* 0x008f2c0000000800 */
.L_x_94:
[----:B----45:R-:W-:Y:S01]  /*51a0*/  @!P0 FSETP.EQ.AND P1, PT, R27, RZ, PT ;  /* 0x000000ff1b00820b */ /* 0x030fe20003f22000 */
[----:B------:R-:W-:Y:S01]  /*51b0*/  @!UPT UIADD3 URZ, UPT, UPT, URZ, URZ, URZ ;  /* 0x000000fffffff290 */ /* 0x000fe2000fffe0ff */
[----:B------:R-:W-:Y:S11]  /*51c0*/  @!P0 BRA `(.L_x_95) ;  /* 0x0000000000188947 */ /* 0x000ff60003800000 */
[----:B------:R-:W-:Y:S02]  /*51d0*/  LOP3.LUT P0, RZ, R26, 0xff, RZ, 0xc0, !PT ;  /* 0x000000ff1aff7812 */ /* 0x000fe4000780c0ff */
[----:B------:R-:W-:Y:S04]  /*51e0*/  ISETP.NE.U32.AND P1, PT, R2, RZ, PT ;  /* 0x000000ff0200720c */ /* 0x000fe80003f25070 */
[----:B------:R-:W-:Y:S04]  /*51f0*/  ISETP.NE.AND.EX P1, PT, R3, RZ, PT, P1 ;  /* 0x000000ff0300720c */ /* 0x000fe80003f25310 */
[----:B------:R-:W-:Y:S03]  /*5200*/  PLOP3.LUT P1, PT, P1, PT, PT, 0x8, 0x80 ;  /* 0x000000000080781c */ /* 0x000fe60000f2e170 */
[----:B------:R-:W-:Y:S11]  /*5210*/  @P0 FSETP.EQ.AND P1, PT, R27, RZ, PT ;  /* 0x000000ff1b00020b */ /* 0x000ff60003f22000 */
[----:B------:R-:W-:Y:S02]  /*5220*/  @!UPT UIADD3 URZ, UPT, UPT, URZ, URZ, URZ ;  /* 0x000000fffffff290 */ /* 0x000fe4000fffe0ff */
.L_x_95:
[----:B------:R-:W3:Y:S01]  /*5230*/  SYNCS.PHASECHK.TRANS64.TRYWAIT P2, [UR21+0xa0], R10 ;  /* 0x0000a00aff0075a7 */ /* 0x000ee20008041115 */
[----:B------:R-:W-:Y:S04]  /*5240*/  ELECT P0, URZ, PT ;  /* 0x0000000000ff782f */ /* 0x000fe80003800000 */
[----:B------:R-:W-:Y:S11]  /*5250*/  PLOP3.LUT P1, PT, P1, P0, PT, 0xf2, 0x2f ;  /* 0x00000000002f781c */ /* 0x000ff60000f21e72 */
[----:B------:R-:W-:Y:S02]  /*5260*/  @!UPT UIADD3 URZ, UPT, UPT, URZ, URZ, URZ ;  /* 0x000000fffffff290 */ /* 0x000fe4000fffe0ff */
[----:B------:R-:W-:Y:S05]  /*5270*/  @!P1 IADD3 R8, P0, PT, R16, 0x580, RZ ;  /* 0x0000058010089810 */ /* 0x000fea0007f1e0ff */
[----:B--2---:R-:W-:Y:S01]  /*5280*/  @!P1 IMAD.X R6, RZ, RZ, R17, P0 ;  /* 0x000000ffff069224 */ /* 0x004fe200000e0611 */
[----:B---3--:R-:W-:Y:S07]  /*5290*/  @!P2 BRA `(.L_x_96) ;  /* 0x000000640054a947 */ /* 0x008fee0003800000 */
.L_x_230:
[----:B------:R-:W-:Y:S01]  /*52a0*/  @!P1 R2UR UR5, R8 ;  /* 0x00000000080592ca */ /* 0x000fe200000e0000 */
[----:B------:R-:W-:Y:S01]  /*52b0*/  VOTEU.ALL UP0, P1 ;  /* 0x0000000000ff7886 */ /* 0x000fe20000800000 */
[----:B------:R-:W-:Y:S01]  /*52c0*/  @!P1 R2UR UR4, R6 ;  /* 0x00000000060492ca */ /* 0x000fe200000e0000 */
[----:B--2---:R-:W-:Y:S01]  /*52d0*/  @!P1 IMAD.MOV.U32 R0, RZ, RZ, 0x2000 ;  /* 0x00002000ff009424 */ /* 0x004fe200078e00ff */
[----:B------:R-:W-:Y:S01]  /*52e0*/  UMOV UR6, 0x0 ;  /* 0x0000000000067882 */ /* 0x000fe20000000000 */
[----:B------:R-:W-:Y:S01]  /*52f0*/  UMOV UR7, 0x10000000 ;  /* 0x1000000000077882 */ /* 0x000fe20000000000 */
[----:B------:R-:W-:Y:S01]  /*5300*/  @!UP0 UIADD3 UR40, UPT, UPT, UR21, 0x200, URZ ;  /* 0x0000020015288890 */ /* 0x000fe2000fffe0ff */
[----:B------:R-:W-:Y:S01]  /*5310*/  VOTEU.ALL UP0, P1 ;  /* 0x0000000000ff7886 */ /* 0x000fe20000800000 */
[----:B------:R-:W-:Y:S05]  /*5320*/  UMOV UR44, UR36 ;  /* 0x00000024002c7c82 */ /* 0x000fea0008000000 */
[----:B------:R-:W-:Y:S02]  /*5330*/  IMAD.U32 R8, RZ, RZ, UR5 ;  /* 0x00000005ff087e24 */ /* 0x000fe4000f8e00ff */
[----:B------:R-:W-:Y:S03]  /*5340*/  IMAD.U32 R9, RZ, RZ, UR4 ;  /* 0x00000004ff097e24 */ /* 0x000fe6000f8e00ff */
[----:B------:R-:W-:Y:S02]  /*5350*/  @!P1 R2UR UR4, R8 ;  /* 0x00000000080492ca */ /* 0x000fe400000e0000 */
[----:B------:R-:W-:Y:S02]  /*5360*/  @!P1 R2UR UR5, R9 ;  /* 0x00000000090592ca */ /* 0x000fe400000e0000 */
[----:B------:R-:W-:Y:S05]  /*5370*/  @!P1 IADD3 R8, P0, PT, R16, 0x580, RZ ;  /* 0x0000058010089810 */ /* 0x000fea0007f1e0ff */
[----:B------:R-:W-:Y:S06]  /*5380*/  @!P1 IMAD.X R6, RZ, RZ, R17, P0 ;  /* 0x000000ffff069224 */ /* 0x000fec00000e0611 */
[----:B------:R2:W-:Y:S01]  /*5390*/  @!UP0 UTMALDG.3D [UR40], [UR4], desc[UR6] ;  /* 0x00000628040085b4 */ /* 0x0005e20008011000 */
[----:B------:R2:W-:Y:S01]  /*53a0*/  @!P1 SYNCS.ARRIVE.TRANS64.RED.A0TR RZ, [UR21+0x80], R0 ;  /* 0x00008000ffff99a7 */ /* 0x0005e20008300415 */
[----:B------:R-:W-:Y:S01]  /*53b0*/  SYNCS.ARRIVE.TRANS64.RED.A1T0 RZ, [UR37], RZ ;  /* 0x000000ffffff79a7 */ /* 0x000fe20008100425 */
[----:B------:R-:W3:Y:S02]  /*53c0*/  SYNCS.PHASECHK.TRANS64.TRYWAIT P2, [UR21+0xa8], R10 ;  /* 0x0000a80aff0075a7 */ /* 0x000ee40008041115 */
[----:B--23--:R-:W-:Y:S05]  /*53d0*/  @!P2 BRA `(.L_x_97) ;  /* 0x00000064001ca947 */ /* 0x00cfea0003800000 */
.L_x_232:
[----:B------:R-:W-:Y:S01]  /*53e0*/  @!P1 R2UR UR5, R8 ;  /* 0x00000000080592ca */ /* 0x000fe200000e0000 */
[----:B------:R-:W-:Y:S01]  /*53f0*/  VOTEU.ALL UP0, P1 ;  /* 0x0000000000ff7886 */ /* 0x000fe20000800000 */
[----:B------:R-:W-:Y:S01]  /*5400*/  @!P1 R2UR UR4, R6 ;  /* 0x00000000060492ca */ /* 0x000fe200000e0000 */
[----:B--2---:R-:W-:Y:S01]  /*5410*/  @!P1 IMAD.MOV.U32 R0, RZ, RZ, 0x2000 ;  /* 0x00002000ff009424 */ /* 0x004fe200078e00ff */
[----:B------:R-:W-:Y:S01]  /*5420*/  UMOV UR6, 0x0 ;  /* 0x0000000000067882 */ /* 0x000fe20000000000 */
[----:B------:R-:W-:Y:S01]  /*5430*/  UMOV UR7, 0x10000000 ;  /* 0x1000000000077882 */ /* 0x000fe20000000000 */
[----:B------:R-:W-:Y:S02]  /*5440*/  @!UP0 UIADD3 UR34, UPT, UPT, UR42, 0x10, URZ ;  /* 0x000000102a228890 */ /* 0x000fe4000fffe0ff */
[----:B------:R-:W-:Y:S01]  /*5450*/  @!UP0 UIADD3 UR32, UPT, UPT, UR21, 0x2200, URZ ;  /* 0x0000220015208890 */ /* 0x000fe2000fffe0ff */
[----:B------:R-:W-:Y:S01]  /*5460*/  VOTEU.ALL UP0, P1 ;  /* 0x0000000000ff7886 */ /* 0x000fe20000800000 */
[----:B------:R-:W-:Y:S03]  /*5470*/  UMOV UR35, UR43 ;  /* 0x0000002b00237c82 */ /* 0x000fe60008000000 */
        /* <DEDUP_REMOVED lines=11> */
.L_x_234:
        /* <DEDUP_REMOVED lines=9> */
[----:B------:R-:W-:Y:S01]  /*55c0*/  UMOV UR27, UR43 ;  /* 0x0000002b001b7c82 */ /* 0x000fe20008000000 */
[----:B------:R-:W-:Y:S02]  /*55d0*/  UMOV UR28, UR36 ;  /* 0x00000024001c7c82 */ /* 0x000fe40008000000 */
        /* <DEDUP_REMOVED lines=11> */
.L_x_236:
        /* <DEDUP_REMOVED lines=15> */
[----:B------:R-:W-:Y:S02]  /*5780*/  SHF.L.U32 R9, RZ, 0x1f, RZ ;  /* 0x0000001fff097819 */ /* 0x000fe400000006ff */
[----:B------:R-:W-:Y:S05]  /*5790*/  @!P1 IADD3 R8, P0, PT, R16, 0x580, RZ ;  /* 0x0000058010089810 */ /* 0x000fea0007f1e0ff */
[----:B------:R-:W-:Y:S04]  /*57a0*/  @!P1 IMAD.X R6, RZ, RZ, R17, P0 ;  /* 0x000000ffff069224 */ /* 0x000fe800000e0611 */
[----:B------:R2:W-:Y:S01]  /*57b0*/  @!UP0 UTMALDG.3D [UR16], [UR4], desc[UR6] ;  /* 0x00000610040085b4 */ /* 0x0005e20008011000 */
[----:B------:R2:W-:Y:S01]  /*57c0*/  @!P1 SYNCS.ARRIVE.TRANS64.RED.A0TR RZ, [UR21+0x98], R0 ;  /* 0x00009800ffff99a7 */ /* 0x0005e20008300415 */
[----:B------:R-:W-:Y:S01]  /*57d0*/  SYNCS.ARRIVE.TRANS64.RED.A1T0 RZ, [UR29], RZ ;  /* 0x000000ffffff79a7 */ /* 0x000fe2000810041d */
[----:B------:R-:W3:Y:S02]  /*57e0*/  SYNCS.PHASECHK.TRANS64.TRYWAIT P2, [UR21+0xa0], R9 ;  /* 0x0000a009ff0075a7 */ /* 0x000ee40008041115 */
[----:B--23--:R-:W-:Y:S05]  /*57f0*/  @!P2 BRA `(.L_x_100) ;  /* 0x00000060005ca947 */ /* 0x00cfea0003800000 */
.L_x_238:
[----:B------:R-:W-:Y:S01]  /*5800*/  @!P1 R2UR UR5, R8 ;  /* 0x00000000080592ca */ /* 0x000fe200000e0000 */
[----:B------:R-:W-:Y:S01]  /*5810*/  VOTEU.ALL UP0, P1 ;  /* 0x0000000000ff7886 */ /* 0x000fe20000800000 */
[----:B------:R-:W-:Y:S01]  /*5820*/  @!P1 R2UR UR4, R6 ;  /* 0x00000000060492ca */ /* 0x000fe200000e0000 */
[----:B--2---:R-:W-:Y:S01]  /*5830*/  @!P1 IMAD.MOV.U32 R0, RZ, RZ, 0x2000 ;  /* 0x00002000ff009424 */ /* 0x004fe200078e00ff */
[----:B------:R-:W-:Y:S01]  /*5840*/  UMOV UR6, 0x0 ;  /* 0x0000000000067882 */ /* 0x000fe20000000000 */
[----:B------:R-:W-:Y:S01]  /*5850*/  UMOV UR7, 0x10000000 ;  /* 0x1000000000077882 */ /* 0x000fe20000000000 */
[----:B------:R-:W-:Y:S01]  /*5860*/  @!UP0 UIADD3 UR10, UPT, UPT, UR42, 0x40, URZ ;  /* 0x000000402a0a8890 */ /* 0x000fe2000fffe0ff */
[----:B------:R-:W-:Y:S01]  /*5870*/  @!P1 IADD3 R8, P0, PT, R16, 0x580, RZ ;  /* 0x0000058010089810 */ /* 0x000fe20007f1e0ff */
[----:B------:R-:W-:Y:S01]  /*5880*/  @!UP0 UIADD3 UR8, UPT, UPT, UR21, 0x200, URZ ;  /* 0x0000020015088890 */ /* 0x000fe2000fffe0ff */
[----:B------:R-:W-:Y:S01]  /*5890*/  VOTEU.ALL UP0, P1 ;  /* 0x0000000000ff7886 */ /* 0x000fe20000800000 */
[----:B------:R-:W-:Y:S01]  /*58a0*/  UMOV UR9, UR41 ;  /* 0x0000002900097c82 */ /* 0x000fe20008000000 */
[----:B------:R-:W-:Y:S02]  /*58b0*/  UMOV UR11, UR43 ;  /* 0x0000002b000b7c82 */ /* 0x000fe40008000000 */
[----:B------:R-:W-:Y:S01]  /*58c0*/  IMAD.U32 R18, RZ, RZ, UR5 ;  /* 0x00000005ff127e24 */ /* 0x000fe2000f8e00ff */
[----:B------:R-:W-:Y:S01]  /*58d0*/  UMOV UR12, UR36 ;  /* 0x00000024000c7c82 */ /* 0x000fe20008000000 */
[----:B------:R-:W-:Y:S02]  /*58e0*/  IMAD.U32 R19, RZ, RZ, UR4 ;  /* 0x00000004ff137e24 */ /* 0x000fe4000f8e00ff */
[----:B------:R-:W-:Y:S01]  /*58f0*/  @!P1 IMAD.X R6, RZ, RZ, R17, P0 ;  /* 0x000000ffff069224 */ /* 0x000fe200000e0611 */
[----:B------:R-:W-:Y:S02]  /*5900*/  @!P1 R2UR UR4, R18 ;  /* 0x00000000120492ca */ /* 0x000fe400000e0000 */
[----:B------:R-:W-:Y:S11]  /*5910*/  @!P1 R2UR UR5, R19 ;  /* 0x00000000130592ca */ /* 0x000ff600000e0000 */
[----:B------:R-:W-:Y:S02]  /*5920*/  @!UPT UIADD3 URZ, UPT, UPT, URZ, URZ, URZ ;  /* 0x000000fffffff290 */ /* 0x000fe4000fffe0ff */
[----:B------:R2:W-:Y:S01]  /*5930*/  @!UP0 UTMALDG.3D [UR8], [UR4], desc[UR6] ;  /* 0x00000608040085b4 */ /* 0x0005e20008011000 */
[----:B------:R2:W-:Y:S01]  /*5940*/  @!P1 SYNCS.ARRIVE.TRANS64.RED.A0TR RZ, [UR21+0x80], R0 ;  /* 0x00008000ffff99a7 */ /* 0x0005e20008300415 */
[----:B------:R-:W-:Y:S01]  /*5950*/  SYNCS.ARRIVE.TRANS64.RED.A1T0 RZ, [UR37], RZ ;  /* 0x000000ffffff79a7 */ /* 0x000fe20008100425 */
[----:B------:R-:W3:Y:S02]  /*5960*/  SYNCS.PHASECHK.TRANS64.TRYWAIT P2, [UR21+0xa8], R9 ;  /* 0x0000a809ff0075a7 */ /* 0x000ee40008041115 */
[----:B--23--:R-:W-:Y:S05]  /*5970*/  @!P2 BRA `(.L_x_101) ;  /* 0x000000600014a947 */ /* 0x00cfea0003800000 */
.L_x_240:
        /* <DEDUP_REMOVED lines=24> */
.L_x_242:
[----:B------:R-:W-:Y:S01]  /*5b00*/  @!P1 R2UR UR5, R8 ;  /* 0x00000000080592ca */ /* 0x000fe200000e0000 */
[----:B------:R-:W-:Y:S01]  /*5b10*/  VOTEU.ALL UP0, P1 ;  /* 0x0000000000ff7886 */ /* 0x000fe20000800000 */
[----:B------:R-:W-:Y:S01]  /*5b20*/  @!P1 R2UR UR4, R6 ;  /* 0x00000000060492ca */ /* 0x000fe200000e0000 */
[----:B--2---:R-:W-:Y:S01]  /*5b30*/  @!P1 IMAD.MOV.U32 R0, RZ, RZ, 0x2000 ;  /* 0x00002000ff009424 */ /* 0x004fe200078e00ff */
[----:B------:R-:W-:Y:S01]  /*5b40*/  UMOV UR6, 0x0 ;  /* 0x0000000000067882 */ /* 0x000fe20000000000 */
[----:B------:R-:W-:Y:S01]  /*5b50*/  UMOV UR7, 0x10000000 ;  /* 0x1000000000077882 */ /* 0x000fe20000000000 */
[----:B------:R-:W-:Y:S01]  /*5b60*/  @!UP0 UIADD3 UR10, UPT, UPT, UR42, 0x60, URZ ;  /* 0x000000602a0a8890 */ /* 0x000fe2000fffe0ff */
[----:B------:R-:W-:Y:S01]  /*5b70*/  VIADD R14, R14, 0x1 ;  /* 0x000000010e0e7836 */ /* 0x000fe20000000000 */
[----:B------:R-:W-:Y:S01]  /*5b80*/  @!UP0 UIADD3 UR8, UPT, UPT, UR21, 0x4200, URZ ;  /* 0x0000420015088890 */ /* 0x000fe2000fffe0ff */
[----:B------:R-:W-:Y:S01]  /*5b90*/  VOTEU.ALL UP0, P1 ;  /* 0x0000000000ff7886 */ /* 0x000fe20000800000 */
[----:B------:R-:W-:Y:S01]  /*5ba0*/  UMOV UR9, UR25 ;  /* 0x0000001900097c82 */ /* 0x000fe20008000000 */
[----:B------:R-:W-:Y:S02]  /*5bb0*/  UMOV UR11, UR43 ;  /* 0x0000002b000b7c82 */ /* 0x000fe40008000000 */
[----:B------:R-:W-:Y:S01]  /*5bc0*/  IMAD.U32 R18, RZ, RZ, UR5 ;  /* 0x00000005ff127e24 */ /* 0x000fe2000f8e00ff */
[----:B------:R-:W-:Y:S01]  /*5bd0*/  UMOV UR12, UR36 ;  /* 0x00000024000c7c82 */ /* 0x000fe20008000000 */
[----:B------:R-:W-:Y:S03]  /*5be0*/  IMAD.U32 R19, RZ, RZ, UR4 ;  /* 0x00000004ff137e24 */ /* 0x000fe6000f8e00ff */
        /* <DEDUP_REMOVED lines=8> */
.L_x_244:
[----:B------:R-:W-:Y:S01]  /*5c70*/  @!P1 IADD3 R6, P0, PT, R16, 0x580, RZ ;  /* 0x0000058010069810 */ /* 0x000fe20007f1e0ff */
[----:B------:R-:W-:Y:S01]  /*5c80*/  VOTEU.ALL UP0, P1 ;  /* 0x0000000000ff7886 */ /* 0x000fe20000800000 */
[----:B------:R-:W-:Y:S01]  /*5c90*/  UMOV UR6, 0x0 ;  /* 0x0000000000067882 */ /* 0x000fe20000000000 */
[----:B------:R-:W-:Y:S01]  /*5ca0*/  UMOV UR7, 0x10000000 ;  /* 0x1000000000077882 */ /* 0x000fe20000000000 */
[----:B------:R-:W-:Y:S01]  /*5cb0*/  @!P1 R2UR UR5, R6 ;  /* 0x00000000060592ca */ /* 0x000fe200000e0000 */
[----:B--2---:R-:W-:Y:S01]  /*5cc0*/  @!P1 IMAD.X R0, RZ, RZ, R17, P0 ;  /* 0x000000ffff009224 */ /* 0x004fe200000e0611 */
[----:B------:R-:W-:Y:S01]  /*5cd0*/  @!UP0 UIADD3 UR10, UPT, UPT, UR42, 0x70, URZ ;  /* 0x000000702a0a8890 */ /* 0x000fe2000fffe0ff */
[----:B------:R-:W-:Y:S01]  /*5ce0*/  R2UR UR18, R57 ;  /* 0x00000000391272ca */ /* 0x000fe200000e0000 */
[----:B------:R-:W-:Y:S01]  /*5cf0*/  @!UP0 UIADD3 UR8, UPT, UPT, UR21, 0x6200, URZ ;  /* 0x0000620015088890 */ /* 0x000fe2000fffe0ff */
[----:B------:R-:W-:Y:S01]  /*5d00*/  R2UR UR16, R58 ;  /* 0x000000003a1072ca */ /* 0x000fe200000e0000 */
[----:B------:R-:W-:Y:S01]  /*5d10*/  VOTEU.ALL UP0, P1 ;  /* 0x0000000000ff7886 */ /* 0x000fe20000800000 */
[----:B------:R-:W-:Y:S01]  /*5d20*/  @!P1 R2UR UR4, R0 ;  /* 0x00000000000492ca */ /* 0x000fe200000e0000 */
[----:B------:R-:W-:Y:S01]  /*5d30*/  UMOV UR9, UR17 ;  /* 0x0000001100097c82 */ /* 0x000fe20008000000 */
[----:B------:R-:W-:Y:S01]  /*5d40*/  UMOV UR11, UR43 ;  /* 0x0000002b000b7c82 */ /* 0x000fe20008000000 */
[----:B------:R-:W-:Y:S01]  /*5d50*/  UMOV UR12, UR36 ;  /* 0x00000024000c7c82 */ /* 0x000fe20008000000 */
[C---:B------:R-:W-:Y:S01]  /*5d60*/  ISETP.NE.AND P0, PT, R14.reuse, 0x2, PT ;  /* 0x000000020e00780c */ /* 0x040fe20003f05270 */
[----:B------:R-:W-:Y:S01]  /*5d70*/  UPLOP3.LUT UP1, UPT, UPT, UPT, UPT, 0x80, 0x8 ;  /* 0x000000000008789c */ /* 0x000fe20003f2f070 */
[----:B------:R-:W-:Y:S01]  /*5d80*/  IMAD.U32 R8, RZ, RZ, UR5 ;  /* 0x00000005ff087e24 */ /* 0x000fe2000f8e00ff */
[----:B------:R-:W-:Y:S01]  /*5d90*/  UMOV UR36, UR38 ;  /* 0x0000002600247c82 */ /* 0x000fe20008000000 */
[----:B------:R-:W-:Y:S01]  /*5da0*/  SEL R0, RZ, 0x1, P0 ;  /* 0x00000001ff007807 */ /* 0x000fe20000000000 */
[----:B------:R-:W-:Y:S01]  /*5db0*/  UIADD3 UR20, UPT, UPT, UR13, UR18, URZ ;  /* 0x000000120d147290 */ /* 0x000fe2000fffe0ff */
[----:B------:R-:W-:Y:S01]  /*5dc0*/  SEL R14, R14, RZ, P0 ;  /* 0x000000ff0e0e7207 */ /* 0x000fe20000000000 */
[----:B------:R-:W-:Y:S01]  /*5dd0*/  UIADD3 UR16, UPT, UPT, UR14, UR16, URZ ;  /* 0x000000100e107290 */ /* 0x000fe2000fffe0ff */
[----:B------:R-:W-:Y:S01]  /*5de0*/  LOP3.LUT R13, R13, R0, RZ, 0x3c, !PT ;  /* 0x000000000d0d7212 */ /* 0x000fe200078e3cff */
[----:B------:R-:W-:Y:S01]  /*5df0*/  IMAD.U32 R9, RZ, RZ, UR4 ;  /* 0x00000004ff097e24 */ /* 0x000fe2000f8e00ff */
[----:B------:R-:W-:Y:S04]  /*5e00*/  @!P1 R2UR UR4, R8 ;  /* 0x00000000080492ca */ /* 0x000fe800000e0000 */
[----:B------:R-:W-:Y:S11]  /*5e10*/  @!P1 R2UR UR5, R9 ;  /* 0x00000000090592ca */ /* 0x000ff600000e0000 */
[----:B------:R-:W-:Y:S02]  /*5e20*/  @!UPT UIADD3 URZ, UPT, UPT, URZ, URZ, URZ ;  /* 0x000000fffffff290 */ /* 0x000fe4000fffe0ff */
[----:B------:R2:W-:Y:S01]  /*5e30*/  @!UP0 UTMALDG.3D [UR8], [UR4], desc[UR6] ;  /* 0x00000608040085b4 */ /* 0x0005e20008011000 */
[----:B------:R2:W-:Y:S01]  /*5e40*/  @!P1 SYNCS.ARRIVE.TRANS64.RED.A0TR RZ, [UR21+0x98], R7 ;  /* 0x00009807ffff99a7 */ /* 0x0005e20008300415 */
[----:B------:R-:W-:Y:S01]  /*5e50*/  SYNCS.ARRIVE.TRANS64.RED.A1T0 RZ, [UR29], RZ ;  /* 0x000000ffffff79a7 */ /* 0x000fe2000810041d */
[----:B------:R-:W-:Y:S05]  /*5e60*/  BRA.U UP2, `(.L_x_104) ;  /* 0xffffffed02007547 */ /* 0x000fea000b83ffff */
[----:B------:R-:W3:Y:S02]  /*5e70*/  SYNCS.PHASECHK.TRANS64.TRYWAIT P0, [UR21+0xa0], R10 ;  /* 0x0000a00aff0075a7 */ /* 0x000ee40008001115 */
[----:B---3--:R-:W-:Y:S05]  /*5e80*/  @!P0 BRA `(.L_x_105) ;  /* 0x0000005c00188947 */ /* 0x008fea0003800000 */
.L_x_246:
[----:B------:R-:W4:Y:S02]  /*5e90*/  SYNCS.PHASECHK.TRANS64.TRYWAIT P0, [UR21+0xa8], R10 ;  /* 0x0000a80aff0075a7 */ /* 0x000f240008001115 */
[----:B----4-:R-:W-:Y:S05]  /*5ea0*/  @!P0 BRA `(.L_x_106) ;  /* 0x0000005c00288947 */ /* 0x010fea0003800000 */
.L_x_248:
[----:B------:R-:W4:Y:S01]  /*5eb0*/  SYNCS.PHASECHK.TRANS64.TRYWAIT P0, [UR21+0xb0], R10 ;  /* 0x0000b00aff0075a7 */ /* 0x000f220008001115 */
[----:B---3--:R-:W-:Y:S01]  /*5ec0*/  HFMA2 R0, -RZ, RZ, 0, 5.9604644775390625e-08 ;  /* 0x00000001ff007431 */ /* 0x008fe200000001ff */
[----:B----4-:R-:W-:Y:S06]  /*5ed0*/  @!P0 BRA `(.L_x_107) ;  /* 0x0000005c00348947 */ /* 0x010fec0003800000 */
.L_x_250:
[----:B---3--:R-:W-:Y:S02]  /*5ee0*/  MOV R2, UR21 ;  /* 0x0000001500027c02 */ /* 0x008fe40008000f00 */
[----:B------:R-:W-:-:S07]  /*5ef0*/  SHF.L.U32 R0, R0, 0x1f, RZ ;  /* 0x0000001f00007819 */ /* 0x000fce00000006ff */
.L_x_108:
[----:B---3--:R3:W4:Y:S02]  /*5f00*/  SYNCS.PHASECHK.TRANS64.TRYWAIT P0, [R2+URZ+0xb8], R0 ;  /* 0x0000b800020075a7 */ /* 0x00872400080011ff */
[----:B----4-:R-:W-:Y:S05]  /*5f10*/  @!P0 NANOSLEEP.SYNCS 0x989680 ;  /* 0x009896800000895d */ /* 0x010fea0003900000 */
[----:B------:R-:W4:Y:S02]  /*5f20*/  @!P0 SYNCS.PHASECHK.TRANS64 P0, [R2+URZ+0xb8], R0 ;  /* 0x0000b800020085a7 */ /* 0x000f2400080010ff */
[----:B-12-4-:R-:W-:Y:S05]  /*5f30*/  @P0 EXIT ;  /* 0x000000000000094d */ /* 0x016fea0003800000 */
[----:B------:R-:W-:Y:S05]  /*5f40*/  BRA `(.L_x_108) ;  /* 0xfffffffc00ec7947 */ /* 0x000fea000383ffff */
.L_x_89:
[----:B------:R-:W-:-:S06]  /*5f50*/  UISETP.GE.AND UP0, UPT, UR21, 0x4, UPT ;  /* 0x000000041500788c */ /* 0x000fcc000bf06270 */
[----:B------:R-:W-:-:S13]  /*5f60*/  PLOP3.LUT P0, PT, PT, PT, UP0, 0x80, 0x8 ;  /* 0x000000000008781c */ /* 0x000fda0003f0f008 */
[----:B-1----:R-:W-:Y:S05]  /*5f70*/  @!P0 EXIT ;  /* 0x000000000000894d */ /* 0x002fea0003800000 */
[----:B------:R-:W1:Y:S08]  /*5f80*/  S2UR UR4, SR_CgaCtaId ;  /* 0x00000000000479c3 */ /* 0x000e700000008800 */
[----:B------:R-:W-:Y:S01]  /*5f90*/  BAR.SYNC.DEFER_BLOCKING 0x6, 0xa0 ;  /* 0x0182800000007b1d */ /* 0x000fe20000010000 */
[C---:B------:R-:W-:Y:S01]  /*5fa0*/  IMAD.SHL.U32 R67, R68.reuse, 0x10, RZ ;  /* 0x0000001044437824 */ /* 0x040fe200078e00ff */
[C---:B------:R-:W-:Y:S01]  /*5fb0*/  SHF.L.U32 R23, R68.reuse, 0x10, RZ ;  /* 0x0000001044177819 */ /* 0x040fe200000006ff */
[C---:B------:R-:W-:Y:S01]  /*5fc0*/  IMAD.SHL.U32 R4, R68.reuse, 0x2, RZ ;  /* 0x0000000244047824 */ /* 0x040fe200078e00ff */
[----:B------:R-:W-:Y:S01]  /*5fd0*/  LOP3.LUT R69, R68, 0x60, RZ, 0xc0, !PT ;  /* 0x0000006044457812 */ /* 0x000fe200078ec0ff */
[----:B------:R-:W-:Y:S01]  /*5fe0*/  HFMA2 R63, -RZ, RZ, 0, 0 ;  /* 0x00000000ff3f7431 */ /* 0x000fe200000001ff */
[----:B------:R-:W-:-:S02]  /*5ff0*/  UMOV UR43, 0x400 ;  /* 0x00000400002b7882 */ /* 0x000fc40000000000 */
[----:B------:R-:W2:Y:S01]  /*6000*/  LDC.64 R52, c[0x0][0x888] ;  /* 0x00022200ff347b82 */ /* 0x000ea20000000a00 */
[----:B------:R-:W-:Y:S01]  /*6010*/  LOP3.LUT R5, R67, 0x60, RZ, 0xc0, !PT ;  /* 0x0000006043057812 */ /* 0x000fe200078ec0ff */
[----:B------:R-:W-:Y:S01]  /*6020*/  IMAD.MOV.U32 R22, RZ, RZ, RZ ;  /* 0x000000ffff167224 */ /* 0x000fe200078e00ff */
[----:B------:R-:W-:Y:S01]  /*6030*/  LOP3.LUT R66, R68, 0x2, RZ, 0xc0, !PT ;  /* 0x0000000244427812 */ /* 0x000fe200078ec0ff */
[----:B------:R-:W-:Y:S01]  /*6040*/  IMAD.MOV.U32 R61, RZ, RZ, RZ ;  /* 0x000000ffff3d7224 */ /* 0x000fe200078e00ff */
[----:B------:R-:W-:Y:S01]  /*6050*/  LOP3.LUT R4, R5, 0xc, R4, 0xf8, !PT ;  /* 0x0000000c05047812 */ /* 0x000fe200078ef804 */
[----:B------:R-:W3:Y:S01]  /*6060*/  LDCU UR62, c[0x0][0x370] ;  /* 0x00006e00ff3e77ac */ /* 0x000ee20008000800 */
[----:B------:R-:W-:Y:S01]  /*6070*/  LOP3.LUT R23, R23, 0x600000, RZ, 0xc0, !PT ;  /* 0x0060000017177812 */ /* 0x000fe200078ec0ff */
[----:B------:R-:W4:Y:S01]  /*6080*/  LDC.64 R54, c[0x0][0x890] ;  /* 0x00022400ff367b82 */ /* 0x000f220000000a00 */
[----:B------:R-:W-:Y:S01]  /*6090*/  LOP3.LUT R67, R4, 0x790, R67, 0xf8, !PT ;  /* 0x0000079004437812 */ /* 0x000fe200078ef843 */
[----:B------:R-:W2:Y:S01]  /*60a0*/  LDCU.64 UR54, c[0x0][0x348] ;  /* 0x00006900ff3677ac */ /* 0x000ea20008000a00 */
[----:B------:R-:W-:-:S02]  /*60b0*/  LOP3.LUT R68, R68, 0x4, RZ, 0xc0, !PT ;  /* 0x0000000444447812 */ /* 0x000fc400078ec0ff */
[----:B------:R-:W-:Y:S01]  /*60c0*/  MOV R64, RZ ;  /* 0x000000ff00407202 */ /* 0x000fe20000000f00 */
[----:B------:R-:W2:Y:S02]  /*60d0*/  LDCU UR42, c[0x0][0xb0c] ;  /* 0x00016180ff2a77ac */ /* 0x000ea40008000800 */
[----:B------:R-:W2:Y:S01]  /*60e0*/  LDC.64 R50, c[0x0][0x8b0] ;  /* 0x00022c00ff327b82 */ /* 0x000ea20000000a00 */
[----:B-1----:R-:W-:Y:S01]  /*60f0*/  ULEA UR43, UR4, UR43, 0x18 ;  /* 0x0000002b042b7291 */ /* 0x002fe2000f8ec0ff */
[----:B------:R-:W1:Y:S06]  /*6100*/  LDCU UR39, c[0x0][0xb30] ;  /* 0x00016600ff2777ac */ /* 0x000e6c0008000800 */
[----:B------:R-:W1:Y:S01]  /*6110*/  LDC.64 R48, c[0x0][0x8a8] ;  /* 0x00022a00ff307b82 */ /* 0x000e620000000a00 */
[----:B------:R-:W-:Y:S01]  /*6120*/  UIADD3 UR4, UPT, UPT, UR43, 0x200, URZ ;  /* 0x000002002b047890 */ /* 0x000fe2000fffe0ff */
[----:B------:R-:W3:Y:S01]  /*6130*/  LDS R0, [UR43+0x180] ;  /* 0x0001802bff007984 */ /* 0x000ee20008000800 */
[----:B------:R-:W1:Y:S04]  /*6140*/  LDCU.64 UR60, c[0x0][0x888] ;  /* 0x00011100ff3c77ac */ /* 0x000e680008000a00 */
[----:B------:R-:W-:Y:S01]  /*6150*/  IMAD.U32 R59, RZ, RZ, UR4 ;  /* 0x00000004ff3b7e24 */ /* 0x000fe2000f8e00ff */
[----:B------:R-:W1:Y:S04]  /*6160*/  LDCU.64 UR40, c[0x0][0xb28] ;  /* 0x00016500ff2877ac */ /* 0x000e680008000a00 */
[----:B------:R-:W-:Y:S01]  /*6170*/  LEA R67, R67, R59, 0x2 ;  /* 0x0000003b43437211 */ /* 0x000fe200078e10ff */
[----:B------:R-:W1:Y:S04]  /*6180*/  LDCU.128 UR56, c[0x0][0xb10] ;  /* 0x00016200ff3877ac */ /* 0x000e680008000c00 */
[--C-:B------:R-:W-:Y:S01]  /*6190*/  IMAD R66, R66, -0x10, R67.reuse ;  /* 0xfffffff042427824 */ /* 0x100fe200078e0243 */
[----:B------:R-:W1:Y:S01]  /*61a0*/  LDCU UR53, c[0x0][0x374] ;  /* 0x00006e80ff3577ac */ /* 0x000e620008000800 */
[----:B------:R-:W-:Y:S01]  /*61b0*/  IMAD R65, R68, -0x10, R67 ;  /* 0xfffffff044417824 */ /* 0x000fe200078e0243 */
[----:B------:R-:W-:Y:S01]  /*61c0*/  UMOV UR52, URZ ;  /* 0x000000ff00347c82 */ /* 0x000fe20008000000 */
[----:B------:R-:W-:Y:S01]  /*61d0*/  UMOV UR47, URZ ;  /* 0x000000ff002f7c82 */ /* 0x000fe20008000000 */
[----:B--234-:R-:W-:-:S07]  /*61e0*/  IMAD.IADD R23, R0, 0x1, R23 ;  /* 0x0000000100177824 */ /* 0x01cfce00078e0217 */
.L_x_184:
[----:B------:R-:W-:Y:S02]  /*61f0*/  LEA R3, R61, UR43, 0x3 ;  /* 0x0000002b3d037c11 */ /* 0x000fe4000f8e18ff */
[----:B------:R-:W-:Y:S02]  /*6200*/  SHF.L.U32 R0, R63, 0x1f, RZ ;  /* 0x0000001f3f007819 */ /* 0x000fe400000006ff */
[----:B-1----:R-:W-:Y:S02]  /*6210*/  LEA R4, R61, UR43, 0x4 ;  /* 0x0000002b3d047c11 */ /* 0x002fe4000f8e20ff */
[----:B--2---:R-:W2:Y:S02]  /*6220*/  SYNCS.PHASECHK.TRANS64.TRYWAIT P0, [R3+URZ+0xd0], R0 ;  /* 0x0000d000030075a7 */ /* 0x004ea400080011ff */
[----:B--2---:R-:W-:Y:S05]  /*6230*/  @!P0 BRA `(.L_x_109) ;  /* 0x0000005800748947 */ /* 0x004fea0003800000 */
.L_x_251:
        /* <DEDUP_REMOVED lines=11> */
[----:B------:R-:W-:Y:S01]  /*62f0*/  PLOP3.LUT P0, PT, PT, PT, UP1, 0x80, 0x8 ;  /* 0x000000000008781c */ /* 0x000fe20003f0f018 */
[----:B------:R-:W-:Y:S06]  /*6300*/  UP2UR UR4, UPR, URZ, 0x2 ;  /* 0x00000002ff047883 */ /* 0x000fec0008000000 */
[----:B------:R-:W-:Y:S06]  /*6310*/  IMAD.U32 R70, RZ, RZ, UR4 ;  /* 0x00000004ff467e24 */ /* 0x000fec000f8e00ff */
        /* <DEDUP_REMOVED lines=13> */
[----:B------:R-:W3:Y:S01]  /*63f0*/  LDCU UR12, c[0x0][0xb20] ;  /* 0x00016400ff0c77ac */ /* 0x000ee20008000800 */
[----:B-1----:R-:W-:Y:S02]  /*6400*/  UIMAD.WIDE.U32 UR4, UR53, UR59, URZ ;  /* 0x0000003b350472a5 */ /* 0x002fe4000f8e00ff */
[----:B------:R-:W-:Y:S02]  /*6410*/  UIMAD.WIDE.U32 UR6, UR62, UR56, URZ ;  /* 0x000000383e0672a5 */ /* 0x000fe4000f8e00ff */
[----:B------:R-:W-:Y:S02]  /*6420*/  UISETP.NE.AND UP0, UPT, UR58, 0x1, UPT ;  /* 0x000000013a00788c */ /* 0x000fe4000bf05270 */
[----:B------:R-:W-:Y:S02]  /*6430*/  UIMAD.WIDE.U32 UR8, UR37, UR59, URZ ;  /* 0x0000003b250872a5 */ /* 0x000fe4000f8e00ff */
[----:B------:R-:W-:Y:S02]  /*6440*/  UIMAD.WIDE.U32 UR10, UR38, UR56, URZ ;  /* 0x00000038260a72a5 */ /* 0x000fe4000f8e00ff */
[----:B------:R-:W-:Y:S02]  /*6450*/  UISETP.NE.AND UP1, UPT, UR42, 0x1, UPT ;  /* 0x000000012a00788c */ /* 0x000fe4000bf25270 */
[----:B------:R-:W-:Y:S01]  /*6460*/  UISETP.NE.AND UP2, UPT, UR45, 0x1, UPT ;  /* 0x000000012d00788c */ /* 0x000fe2000bf45270 */
[----:B------:R-:W-:Y:S02]  /*6470*/  UMOV UR4, UR5 ;  /* 0x0000000500047c82 */ /* 0x000fe40008000000 */
[----:B---3--:R-:W-:Y:S03]  /*6480*/  USHF.R.U32.HI UR5, URZ, UR12, UR4 ;  /* 0x0000000cff057299 */ /* 0x008fe60008011604 */
[----:B------:R-:W-:Y:S02]  /*6490*/  UMOV UR4, UR7 ;  /* 0x0000000700047c82 */ /* 0x000fe40008000000 */
[----:B------:R-:W-:Y:S02]  /*64a0*/  USHF.R.U32.HI UR7, URZ, UR57, UR4 ;  /* 0x00000039ff077299 */ /* 0x000fe40008011604 */
[----:B------:R-:W-:Y:S02]  /*64b0*/  USEL UR4, UR53, UR5, !UP0 ;  /* 0x0000000535047287 */ /* 0x000fe4000c000000 */
[----:B------:R-:W-:Y:S01]  /*64c0*/  USEL UR7, UR62, UR7, !UP1 ;  /* 0x000000073e077287 */ /* 0x000fe2000c800000 */
[----:B------:R-:W-:Y:S01]  /*64d0*/  UMOV UR5, UR9 ;  /* 0x0000000900057c82 */ /* 0x000fe20008000000 */
[----:B------:R-:W-:Y:S02]  /*64e0*/  UIMAD.WIDE.U32 UR8, UR4, UR40, URZ ;  /* 0x00000028040872a5 */ /* 0x000fe4000f8e00ff */
[----:B------:R-:W-:Y:S03]  /*64f0*/  USHF.R.U32.HI UR6, URZ, UR12, UR5 ;  /* 0x0000000cff067299 */ /* 0x000fe60008011605 */
[----:B------:R-:W-:Y:S01]  /*6500*/  UMOV UR5, UR11 ;  /* 0x0000000b00057c82 */ /* 0x000fe20008000000 */
[----:B------:R-:W-:Y:S02]  /*6510*/  UIMAD.WIDE.U32 UR10, UR7, UR40, URZ ;  /* 0x00000028070a72a5 */ /* 0x000fe4000f8e00ff */
[----:B------:R-:W-:Y:S02]  /*6520*/  USHF.R.U32.HI UR12, URZ, UR57, UR5 ;  /* 0x00000039ff0c7299 */ /* 0x000fe40008011605 */
[----:B------:R-:W-:Y:S01]  /*6530*/  USEL UR6, UR37, UR6, !UP0 ;  /* 0x0000000625067287 */ /* 0x000fe2000c000000 */
[----:B------:R-:W-:Y:S02]  /*6540*/  UMOV UR5, UR9 ;  /* 0x0000000900057c82 */ /* 0x000fe40008000000 */
[----:B------:R-:W-:Y:S01]  /*6550*/  UMOV UR10, UR11 ;  /* 0x0000000b000a7c82 */ /* 0x000fe20008000000 */
[----:B------:R-:W-:Y:S02]  /*6560*/  @UP2 USHF.R.U32.HI UR4, URZ, UR41, UR5 ;  /* 0x00000029ff042299 */ /* 0x000fe40008011605 */
[----:B------:R-:W-:Y:S02]  /*6570*/  @UP2 USHF.R.U32.HI UR7, URZ, UR41, UR10 ;  /* 0x00000029ff072299 */ /* 0x000fe4000801160a */
[----:B------:R-:W-:Y:S02]  /*6580*/  UIMAD UR4, UR45, UR4, URZ ;  /* 0x000000042d0472a4 */ /* 0x000fe4000f8e02ff */
        /* <DEDUP_REMOVED lines=8> */
[----:B------:R-:W-:Y:S02]  /*6610*/  USEL UR11, UR6, UR4, !UP2 ;  /* 0x00000004060b7287 */ /* 0x000fe4000d000000 */
[----:B------:R-:W-:Y:S02]  /*6620*/  UIADD3 UR8, UPT, UPT, -UR5, URZ, URZ ;  /* 0x000000ff05087290 */ /* 0x000fe4000fffe1ff */
[----:B------:R-:W-:Y:S01]  /*6630*/  UIADD3 UR10, UPT, UPT, -UR11, URZ, URZ ;  /* 0x000000ff0b0a7290 */ /* 0x000fe2000fffe1ff */
[----:B------:R-:W-:Y:S01]  /*6640*/  @!UP0 UMOV UR4, UR9 ;  /* 0x0000000900048c82 */ /* 0x000fe20008000000 */
[----:B------:R-:W-:Y:S02]  /*6650*/  UIADD3 UR9, UPT, UPT, -UR6, URZ, URZ ;  /* 0x000000ff06097290 */ /* 0x000fe4000fffe1ff */
[----:B------:R-:W-:Y:S02]  /*6660*/  @!UP0 USHF.R.U32.HI UR4, URZ, UR41, UR4 ;  /* 0x00000029ff048299 */ /* 0x000fe40008011604 */
[----:B------:R-:W-:Y:S02]  /*6670*/  UIMAD UR10, UR45, UR10, UR6 ;  /* 0x0000000a2d0a72a4 */ /* 0x000fe4000f8e0206 */
[----:B------:R-:W-:Y:S04]  /*6680*/  @!UP0 USEL UR4, UR5, UR4, !UP2 ;  /* 0x0000000405048287 */ /* 0x000fe8000d000000 */
[----:B------:R-:W-:Y:S02]  /*6690*/  @!UP0 UIMAD UR10, UR7, UR10, UR4 ;  /* 0x0000000a070a82a4 */ /* 0x000fe4000f8e0204 */
[----:B------:R-:W-:Y:S02]  /*66a0*/  @!UP0 UIADD3 UR11, UPT, UPT, UR11, -UR4, URZ ;  /* 0x800000040b0b8290 */ /* 0x000fe4000fffe0ff */
[----:B------:R-:W-:Y:S02]  /*66b0*/  UIMAD UR7, UR42, UR8, UR38 ;  /* 0x000000082a0772a4 */ /* 0x000fe4000f8e0226 */
[----:B------:R-:W-:Y:S02]  /*66c0*/  @!UP0 UIMAD UR6, UR11, UR45, UR5 ;  /* 0x0000002d0b0682a4 */ /* 0x000fe4000f8e0205 */
[----:B------:R-:W-:Y:S01]  /*66d0*/  UIMAD UR4, UR58, UR9, UR37 ;  /* 0x000000093a0472a4 */ /* 0x000fe2000f8e0225 */
[----:B------:R-:W-:Y:S02]  /*66e0*/  @!UP0 UMOV UR5, UR10 ;  /* 0x0000000a00058c82 */ /* 0x000fe40008000000 */
[----:B------:R-:W-:Y:S02]  /*66f0*/  UIMAD UR38, UR5, UR42, UR7 ;  /* 0x0000002a052672a4 */ /* 0x000fe4000f8e0207 */
[----:B------:R-:W-:Y:S11]  /*6700*/  UIMAD UR37, UR6, UR58, UR4 ;  /* 0x0000003a062572a4 */ /* 0x000ff6000f8e0204 */
[----:B------:R-:W-:Y:S01]  /*6710*/  @!UPT UIADD3 URZ, UPT, UPT, URZ, URZ, URZ ;  /* 0x000000fffffff290 */ /* 0x000fe2000fffe0ff */
.L_x_110:
[----:B-1----:R-:W-:Y:S01]  /*6720*/  UISETP.NE.AND UP0, UPT, UR39, 0x1, UPT ;  /* 0x000000012700788c */ /* 0x002fe2000bf05270 */
[----:B------:R-:W-:Y:S01]  /*6730*/  LOP3.LUT P0, RZ, R59, 0x1b0, RZ, 0xc0, !PT ;  /* 0x000001b03bff7812 */ /* 0x000fe2000780c0ff */
[----:B------:R-:W-:Y:S01]  /*6740*/  USHF.L.U32 UR50, UR16, 0x7, URZ ;  /* 0x0000000710327899 */ /* 0x000fe200080006ff */
[----:B------:R-:W-:Y:S01]  /*6750*/  BSSY.RECONVERGENT B6, `(.L_x_111) ;  /* 0x0000034000067945 */ /* 0x000fe20003800200 */
[----:B------:R-:W-:Y:S01]  /*6760*/  USHF.L.U32 UR49, UR20, 0x7, URZ ;  /* 0x0000000714317899 */ /* 0x000fe200080006ff */
[----:B------:R-:W-:Y:S06]  /*6770*/  IADD3 R61, PT, PT, R61, 0x1, RZ ;  /* 0x000000013d3d7810 */ /* 0x000fec0007ffe0ff */
[----:B------:R-:W1:Y:S01]  /*6780*/  @!UP0 LDCU.128 UR12, c[0x0][0xb10] ;  /* 0x00016200ff0c87ac */ /* 0x000e620008000c00 */
[----:B------:R-:W3:Y:S01]  /*6790*/  @!UP0 LDCU UR5, c[0x0][0xb0c] ;  /* 0x00016180ff0587ac */ /* 0x000ee20008000800 */
[----:B------:R-:W4:Y:S01]  /*67a0*/  @!UP0 LDCU UR10, c[0x0][0xb20] ;  /* 0x00016400ff0a87ac */ /* 0x000f220008000800 */
[----:B-1----:R-:W-:Y:S02]  /*67b0*/  UIMAD.WIDE.U32 UR8, UR38, UR12, URZ ;  /* 0x0000000c260872a5 */ /* 0x002fe4000f8e00ff */
[----:B------:R-:W-:Y:S02]  /*67c0*/  UIMAD.WIDE.U32 UR6, UR37, UR15, URZ ;  /* 0x0000000f250672a5 */ /* 0x000fe4000f8e00ff */
[----:B------:R-:W-:Y:S03]  /*67d0*/  @!UP0 UISETP.NE.AND UP1, UPT, UR14, 0x1, UPT ;  /* 0x000000010e00888c */ /* 0x000fe6000bf25270 */
[----:B------:R-:W-:Y:S01]  /*67e0*/  @!UP0 UMOV UR4, UR9 ;  /* 0x0000000900048c82 */ /* 0x000fe20008000000 */
[----:B---3--:R-:W-:Y:S02]  /*67f0*/  @!UP0 UISETP.NE.AND UP2, UPT, UR5, 0x1, UPT ;  /* 0x000000010500888c */ /* 0x008fe4000bf45270 */
[----:B------:R-:W-:Y:S01]  /*6800*/  @!UP0 USHF.R.U32.HI UR4, URZ, UR13, UR4 ;  /* 0x0000000dff048299 */ /* 0x000fe20008011604 */
[----:B------:R-:W-:Y:S02]  /*6810*/  @!UP0 UMOV UR6, UR7 ;  /* 0x0000000700068c82 */ /* 0x000fe40008000000 */
[----:B----4-:R-:W-:Y:S02]  /*6820*/  @!UP0 USHF.R.U32.HI UR6, URZ, UR10, UR6 ;  /* 0x0000000aff068299 */ /* 0x010fe40008011606 */
[----:B------:R-:W-:Y:S02]  /*6830*/  @!UP0 USEL UR7, UR38, UR4, !UP2 ;  /* 0x0000000426078287 */ /* 0x000fe4000d000000 */
[----:B------:R-:W-:Y:S04]  /*6840*/  @!UP0 USEL UR6, UR37, UR6, !UP1 ;  /* 0x0000000625068287 */ /* 0x000fe8000c800000 */
[----:B------:R-:W-:Y:S02]  /*6850*/  @!UP0 UIADD3 UR4, UPT, UPT, -UR7, UR6, URZ ;  /* 0x0000000607048290 */ /* 0x000fe4000fffe1ff */
[----:B------:R-:W-:Y:S02]  /*6860*/  @!UP0 UIADD3 UR6, UPT, UPT, UR7, -UR6, URZ ;  /* 0x8000000607068290 */ /* 0x000fe4000fffe0ff */
[----:B------:R-:W-:Y:S02]  /*6870*/  @!UP0 UIMAD UR38, UR4, UR5, UR38 ;  /* 0x00000005042682a4 */ /* 0x000fe4000f8e0226 */
[----:B------:R-:W-:Y:S01]  /*6880*/  @!UP0 UIMAD UR37, UR6, UR14, UR37 ;  /* 0x0000000e062582a4 */ /* 0x000fe2000f8e0225 */
[----:B------:R-:W-:Y:S11]  /*6890*/  @!P0 BRA `(.L_x_112) ;  /* 0x00000000007c8947 */ /* 0x000ff60003800000 */
[----:B------:R-:W1:Y:S01]  /*68a0*/  LDCU.64 UR8, c[0x4][0x80] ;  /* 0x01001000ff0877ac */ /* 0x000e620008000a00 */
[----:B------:R-:W-:Y:S01]  /*68b0*/  MOV R2, 0x0 ;  /* 0x0000000000027802 */ /* 0x000fe20000000f00 */
[----:B------:R-:W-:Y:S02]  /*68c0*/  HFMA2 R12, -RZ, RZ, 0, 5.9604644775390625e-08 ;  /* 0x00000001ff0c7431 */ /* 0x000fe400000001ff */
[----:B------:R-:W-:Y:S01]  /*68d0*/  IMAD.MOV.U32 R8, RZ, RZ, 0x70 ;  /* 0x00000070ff087424 */ /* 0x000fe200078e00ff */
[----:B------:R3:W4:Y:S01]  /*68e0*/  LDC.64 R14, c[0x4][R2] ;  /* 0x01000000020e7b82 */ /* 0x0007220000000a00 */
[----:B------:R-:W2:Y:S01]  /*68f0*/  LDCU.64 UR6, c[0x4][0x88] ;  /* 0x01001100ff0677ac */ /* 0x000ea20008000a00 */
[----:B------:R-:W-:Y:S01]  /*6900*/  IMAD.MOV.U32 R13, RZ, RZ, RZ ;  /* 0x000000ffff0d7224 */ /* 0x000fe200078e00ff */
[----:B------:R-:W2:Y:S01]  /*6910*/  LDCU.64 UR4, c[0x4][0x8] ;  /* 0x01000100ff0477ac */ /* 0x000ea20008000a00 */
[----:B-1----:R-:W-:Y:S01]  /*6920*/  MOV R5, UR9 ;  /* 0x0000000900057c02 */ /* 0x002fe20008000f00 */
[----:B------:R-:W-:Y:S01]  /*6930*/  IMAD.U32 R4, RZ, RZ, UR8 ;  /* 0x00000008ff047e24 */ /* 0x000fe2000f8e00ff */
[----:B--2---:R-:W-:Y:S01]  /*6940*/  MOV R7, UR7 ;  /* 0x0000000700077c02 */ /* 0x004fe20008000f00 */
[----:B------:R-:W-:Y:S01]  /*6950*/  IMAD.U32 R6, RZ, RZ, UR6 ;  /* 0x00000006ff067e24 */ /* 0x000fe2000f8e00ff */
[----:B------:R-:W-:Y:S01]  /*6960*/  MOV R11, UR5 ;  /* 0x00000005000b7c02 */ /* 0x000fe20008000f00 */
[----:B------:R-:W-:Y:S02]  /*6970*/  IMAD.U32 R10, RZ, RZ, UR4 ;  /* 0x00000004ff0a7e24 */ /* 0x000fe4000f8e00ff */
[----:B------:R-:W-:Y:S07]  /*6980*/  LEPC R20, `(.L_x_113) ;  /* 0x000000001014794e */ /* 0x000fee0000000000 */
[----:B---345:R-:W-:Y:S05]  /*6990*/  CALL.ABS.NOINC R14 ;  /* 0x000000000e007343 */ /* 0x038fea0003c00000 */
.L_x_113:
[----:B------:R-:W1:Y:S01]  /*69a0*/  LDCU.64 UR8, c[0x4][0x80] ;  /* 0x01001000ff0877ac */ /* 0x000e620008000a00 */
[----:B------:R-:W2:Y:S01]  /*69b0*/  LDC.64 R2, c[0x4][R2] ;  /* 0x0100000002027b82 */ /* 0x000ea20000000a00 */
[----:B------:R-:W-:Y:S02]  /*69c0*/  HFMA2 R12, -RZ, RZ, 0, 5.9604644775390625e-08 ;  /* 0x00000001ff0c7431 */ /* 0x000fe400000001ff */
[----:B------:R-:W-:Y:S02]  /*69d0*/  IMAD.MOV.U32 R8, RZ, RZ, 0x70 ;  /* 0x00000070ff087424 */ /* 0x000fe400078e00ff */
[----:B------:R-:W-:Y:S01]  /*69e0*/  IMAD.MOV.U32 R13, RZ, RZ, RZ ;  /* 0x000000ffff0d7224 */ /* 0x000fe200078e00ff */
[----:B------:R-:W3:Y:S01]  /*69f0*/  LDCU.64 UR6, c[0x4][0x88] ;  /* 0x01001100ff0677ac */ /* 0x000ee20008000a00 */
[----:B------:R-:W4:Y:S01]  /*6a00*/  LDCU.64 UR4, c[0x4][0x8] ;  /* 0x01000100ff0477ac */ /* 0x000f220008000a00 */
[----:B-1----:R-:W-:Y:S02]  /*6a10*/  MOV R4, UR8 ;  /* 0x0000000800047c02 */ /* 0x002fe40008000f00 */
[----:B------:R-:W-:Y:S02]  /*6a20*/  MOV R5, UR9 ;  /* 0x0000000900057c02 */ /* 0x000fe40008000f00 */
[----:B---3--:R-:W-:Y:S01]  /*6a30*/  MOV R7, UR7 ;  /* 0x0000000700077c02 */ /* 0x008fe20008000f00 */
[----:B------:R-:W-:Y:S01]  /*6a40*/  IMAD.U32 R6, RZ, RZ, UR6 ;  /* 0x00000006ff067e24 */ /* 0x000fe2000f8e00ff */
[----:B----4-:R-:W-:Y:S01]  /*6a50*/  MOV R11, UR5 ;  /* 0x00000005000b7c02 */ /* 0x010fe20008000f00 */
[----:B------:R-:W-:Y:S02]  /*6a60*/  IMAD.U32 R10, RZ, RZ, UR4 ;  /* 0x00000004ff0a7e24 */ /* 0x000fe4000f8e00ff */
[----:B------:R-:W-:Y:S07]  /*6a70*/  LEPC R20, `(.L_x_112) ;  /* 0x000000001014794e */ /* 0x000fee0000000000 */
[----:B--2---:R-:W-:Y:S05]  /*6a80*/  CALL.ABS.NOINC R2 ;  /* 0x0000000002007343 */ /* 0x004fea0003c00000 */
.L_x_112:
[----:B------:R-:W-:Y:S05]  /*6a90*/  BSYNC.RECONVERGENT B6 ;  /* 0x0000000000067941 */ /* 0x000fea0003800200 */
.L_x_111:
[----:B------:R-:W-:Y:S02]  /*6aa0*/  ISETP.NE.U32.AND P0, PT, RZ, UR60, PT ;  /* 0x0000003cff007c0c */ /* 0x000fe4000bf05070 */
[C---:B------:R-:W-:Y:S02]  /*6ab0*/  ISETP.NE.U32.AND P1, PT, R54.reuse, RZ, PT ;  /* 0x000000ff3600720c */ /* 0x040fe40003f25070 */
[----:B------:R-:W-:Y:S02]  /*6ac0*/  ISETP.NE.U32.AND P4, PT, R54, RZ, PT ;  /* 0x000000ff3600720c */ /* 0x000fe40003f85070 */
[----:B------:R-:W-:Y:S02]  /*6ad0*/  ISETP.NE.AND.EX P0, PT, RZ, UR61, PT, P0 ;  /* 0x0000003dff007c0c */ /* 0x000fe4000bf05300 */
[C---:B------:R-:W-:Y:S02]  /*6ae0*/  ISETP.NE.AND.EX P1, PT, R55.reuse, RZ, PT, P1 ;  /* 0x000000ff3700720c */ /* 0x040fe40003f25310 */
[----:B------:R-:W-:Y:S02]  /*6af0*/  ISETP.NE.AND.EX P4, PT, R55, RZ, P0, P4 ;  /* 0x000000ff3700720c */ /* 0x000fe40000785340 */
[----:B------:R-:W-:Y:S02]  /*6b00*/  ISETP.NE.U32.AND P5, PT, R50, RZ, PT ;  /* 0x000000ff3200720c */ /* 0x000fe40003fa5070 */
[----:B------:R-:W-:Y:S02]  /*6b10*/  ISETP.NE.U32.AND P3, PT, RZ, UR60, PT ;  /* 0x0000003cff007c0c */ /* 0x000fe4000bf65070 */
[----:B------:R-:W-:Y:S02]  /*6b20*/  PLOP3.LUT P2, PT, PT, PT, PT, 0x8, 0x80 ;  /* 0x000000000080781c */ /* 0x000fe40003f4e170 */
[----:B------:R-:W-:Y:S02]  /*6b30*/  ISETP.NE.AND.EX P5, PT, R51, RZ, PT, P5 ;  /* 0x000000ff3300720c */ /* 0x000fe40003fa5350 */
[----:B------:R-:W-:Y:S03]  /*6b40*/  ISETP.NE.AND.EX P3, PT, RZ, UR61, PT, P3 ;  /* 0x0000003dff007c0c */ /* 0x000fe6000bf65330 */
[----:B------:R-:W-:Y:S01]  /*6b50*/  @!P4 PLOP3.LUT P2, PT, P1, PT, PT, 0x80, 0x8 ;  /* 0x000000000008c81c */ /* 0x000fe20000f4f070 */
[----:B------:R-:W-:Y:S01]  /*6b60*/  @!UPT UIADD3 URZ, UPT, UPT, URZ, URZ, URZ ;  /* 0x000000fffffff290 */ /* 0x000fe2000fffe0ff */
[----:B------:R-:W-:Y:S11]  /*6b70*/  @!P1 BRA `(.L_x_114) ;  /* 0x0000000000309947 */ /* 0x000ff60003800000 */
[----:B------:R-:W-:Y:S01]  /*6b80*/  ISETP.NE.U32.AND P0, PT, R52, RZ, PT ;  /* 0x000000ff3400720c */ /* 0x000fe20003f05070 */
[----:B------:R-:W1:Y:S01]  /*6b90*/  LDCU.64 UR4, c[0x0][0x358] ;  /* 0x00006b00ff0477ac */ /* 0x000e620008000a00 */
[----:B------:R-:W-:Y:S02]  /*6ba0*/  IMAD.MOV.U32 R26, RZ, RZ, 0x1 ;  /* 0x00000001ff1a7424 */ /* 0x000fe400078e00ff */
[----:B------:R-:W-:Y:S11]  /*6bb0*/  ISETP.NE.AND.EX P0, PT, R53, RZ, PT, P0 ;  /* 0x000000ff3500720c */ /* 0x000ff60003f05300 */
[----:B------:R-:W-:Y:S02]  /*6bc0*/  @!UPT UIADD3 URZ, UPT, UPT, URZ, URZ, URZ ;  /* 0x000000fffffff290 */ /* 0x000fe4000fffe0ff */
[----:B------:R-:W3:Y:S01]  /*6bd0*/  @P0 LDC.64 R2, c[0x0][0x888] ;  /* 0x00022200ff020b82 */ /* 0x000ee20000000a00 */
[----:B--2---:R-:W-:Y:S04]  /*6be0*/  @P0 IMAD R0, R54, UR36, RZ ;  /* 0x0000002436000c24 */ /* 0x004fe8000f8e02ff */
[----:B---3--:R-:W-:Y:S04]  /*6bf0*/  @P0 IMAD.WIDE R2, R0, 0x4, R2 ;  /* 0x0000000400020825 */ /* 0x008fe800078e0202 */
[----:B------:R-:W-:Y:S01]  /*6c00*/  HFMA2 R0, -RZ, RZ, 0, 5.9604644775390625e-08 ;  /* 0x00000001ff007431 */ /* 0x000fe200000001ff */
[----:B-1---5:R1:W5:Y:S04]  /*6c10*/  @P0 LDG.E R27, desc[UR4][R2.64] ;  /* 0x00000004021b0981 */ /* 0x022368000c1e1900 */
[----:B------:R-:W-:Y:S01]  /*6c20*/  @!P0 PRMT R26, R0, 0x7610, R26 ;  /* 0x00007610001a8816 */ /* 0x000fe2000000001a */
[----:B-1----:R-:W3:Y:S06]  /*6c30*/  @!P0 LDC R27, c[0x0][0x880] ;  /* 0x00022000ff1b8b82 */ /* 0x002eec0000000800 */
.L_x_114:
[----:B------:R-:W-:Y:S05]  /*6c40*/  @!P5 BRA `(.L_x_115) ;  /* 0x000000000024d947 */ /* 0x000fea0003800000 */
[----:B------:R-:W-:Y:S01]  /*6c50*/  ISETP.NE.U32.AND P0, PT, R48, RZ, PT ;  /* 0x000000ff3000720c */ /* 0x000fe20003f05070 */
[----:B------:R-:W1:Y:S03]  /*6c60*/  LDCU.64 UR4, c[0x0][0x358] ;  /* 0x00006b00ff0477ac */ /* 0x000e660008000a00 */
[----:B------:R-:W-:Y:S11]  /*6c70*/  ISETP.NE.AND.EX P0, PT, R49, RZ, PT, P0 ;  /* 0x000000ff3100720c */ /* 0x000ff60003f05300 */
[----:B------:R-:W-:Y:S02]  /*6c80*/  @!UPT UIADD3 URZ, UPT, UPT, URZ, URZ, URZ ;  /* 0x000000fffffff290 */ /* 0x000fe4000fffe0ff */
[----:B------:R-:W4:Y:S01]  /*6c90*/  @P0 LDC.64 R2, c[0x0][0x8a8] ;  /* 0x00022a00ff020b82 */ /* 0x000f220000000a00 */
[----:B--2---:R-:W-:Y:S04]  /*6ca0*/  @P0 IMAD R0, R50, UR36, RZ ;  /* 0x0000002432000c24 */ /* 0x004fe8000f8e02ff */
[----:B----4-:R-:W-:Y:S05]  /*6cb0*/  @P0 IMAD.WIDE R2, R0, 0x4, R2 ;  /* 0x0000000400020825 */ /* 0x010fea00078e0202 */
[----:B-1---5:R1:W5:Y:S02]  /*6cc0*/  @P0 LDG.E R24, desc[UR4][R2.64] ;  /* 0x0000000402180981 */ /* 0x022364000c1e1900 */
[----:B-1----:R-:W4:Y:S02]  /*6cd0*/  @!P0 LDC R24, c[0x0][0x8a0] ;  /* 0x00022800ff188b82 */ /* 0x002f240000000800 */
.L_x_115:
[----:B---3-5:R-:W-:Y:S01]  /*6ce0*/  FSETP.NEU.AND P0, PT, R27, RZ, PT ;  /* 0x000000ff1b00720b */ /* 0x028fe20003f0d000 */
[----:B------:R-:W-:Y:S01]  /*6cf0*/  BSSY B1, `(.L_x_116) ;  /* 0x0000037000017945 */ /* 0x000fe20003800000 */
[----:B------:R-:W-:Y:S01]  /*6d00*/  SEL R3, RZ, 0xffffffff, P3 ;  /* 0xffffffffff037807 */ /* 0x000fe20001800000 */
[----:B------:R-:W-:Y:S01]  /*6d10*/  IMAD.MOV.U32 R75, RZ, RZ, 0x1 ;  /* 0x00000001ff4b7424 */ /* 0x000fe200078e00ff */
[----:B------:R-:W-:Y:S01]  /*6d20*/  @!P4 LOP3.LUT P3, RZ, R26, 0xff, RZ, 0xc0, !PT ;  /* 0x000000ff1affc812 */ /* 0x000fe2000786c0ff */
[----:B------:R-:W-:Y:S01]  /*6d30*/  IMAD R25, R22, 0x80, R23 ;  /* 0x0000008016197824 */ /* 0x000fe200078e0217 */
[----:B--2---:R-:W-:Y:S01]  /*6d40*/  @!P4 SEL R0, RZ, 0xffffffff, P0 ;  /* 0xffffffffff00c807 */ /* 0x004fe20000000000 */
[----:B------:R-:W-:Y:S01]  /*6d50*/  IMAD R62, R68, -0x10, R66 ;  /* 0xfffffff0443e7824 */ /* 0x000fe200078e0242 */
[----:B------:R-:W-:Y:S01]  /*6d60*/  LEA R72, R22, UR43, 0x3 ;  /* 0x0000002b16487c11 */ /* 0x000fe2000f8e18ff */
[----:B------:R-:W-:Y:S01]  /*6d70*/  IMAD.MOV.U32 R74, RZ, RZ, RZ ;  /* 0x000000ffff4a7224 */ /* 0x000fe200078e00ff */
[C---:B------:R-:W-:Y:S02]  /*6d80*/  @P2 SEL R0, R3.reuse, R0, !P3 ;  /* 0x0000000003002207 */ /* 0x040fe40005800000 */
[----:B------:R-:W-:Y:S02]  /*6d90*/  CS2R R46, SRZ ;  /* 0x00000000002e7805 */ /* 0x000fe4000001ff00 */
[----:B------:R-:W-:Y:S02]  /*6da0*/  SEL R2, RZ, 0xffffffff, P0 ;  /* 0xffffffffff027807 */ /* 0x000fe40000000000 */
[----:B------:R-:W-:Y:S02]  /*6db0*/  CS2R R44, SRZ ;  /* 0x00000000002c7805 */ /* 0x000fe4000001ff00 */
[----:B------:R-:W-:Y:S02]  /*6dc0*/  @!P4 LOP3.LUT R0, R0, 0x1, RZ, 0xc0, !PT ;  /* 0x000000010000c812 */ /* 0x000fe400078ec0ff */
[----:B------:R-:W-:Y:S02]  /*6dd0*/  CS2R R42, SRZ ;  /* 0x00000000002a7805 */ /* 0x000fe4000001ff00 */
[----:B------:R-:W-:Y:S02]  /*6de0*/  CS2R R40, SRZ ;  /* 0x0000000000287805 */ /* 0x000fe4000001ff00 */
[----:B------:R-:W-:Y:S02]  /*6df0*/  CS2R R38, SRZ ;  /* 0x0000000000267805 */ /* 0x000fe4000001ff00 */
[----:B------:R-:W-:Y:S02]  /*6e00*/  ISETP.NE.U32.OR P5, PT, R0, 0x1, P4 ;  /* 0x000000010000780c */ /* 0x000fe400027a5470 */
[----:B------:R-:W-:Y:S02]  /*6e10*/  CS2R R36, SRZ ;  /* 0x0000000000247805 */ /* 0x000fe4000001ff00 */
[----:B------:R-:W-:Y:S02]  /*6e20*/  LOP3.LUT P4, R60, R26, 0xff, RZ, 0xc0, !PT ;  /* 0x000000ff1a3c7812 */ /* 0x000fe4000788c0ff */
[----:B------:R-:W-:Y:S02]  /*6e30*/  CS2R R34, SRZ ;  /* 0x0000000000227805 */ /* 0x000fe4000001ff00 */
[----:B------:R-:W-:Y:S02]  /*6e40*/  P2R R71, PR, RZ, 0x20 ;  /* 0x00000020ff477803 */ /* 0x000fe40000000000 */
[----:B------:R-:W-:Y:S02]  /*6e50*/  CS2R R32, SRZ ;  /* 0x0000000000207805 */ /* 0x000fe4000001ff00 */
[----:B------:R-:W-:Y:S04]  /*6e60*/  @P1 SEL R2, R3, R2, !P4 ;  /* 0x0000000203021207 */ /* 0x000fe80006000000 */
[----:B------:R-:W-:Y:S02]  /*6e70*/  LOP3.LUT R2, R2, 0x1, RZ, 0xc0, !PT ;  /* 0x0000000102027812 */ /* 0x000fe400078ec0ff */
[----:B------:R-:W-:Y:S02]  /*6e80*/  @P5 SHF.L.U32 R0, RZ, 0x1f, RZ ;  /* 0x0000001fff005819 */ /* 0x000fe400000006ff */
[----:B------:R-:W-:Y:S02]  /*6e90*/  ISETP.NE.U32.AND P0, PT, R2, 0x1, PT ;  /* 0x000000010200780c */ /* 0x000fe40003f05070 */
[----:B------:R1:W2:Y:S02]  /*6ea0*/  @P5 SYNCS.PHASECHK.TRANS64.TRYWAIT P3, [UR43+0x80], R0 ;  /* 0x00008000ff0055a7 */ /* 0x0002a4000806112b */
[----:B------:R-:W-:Y:S02]  /*6eb0*/  P2R R76, PR, RZ, 0x1 ;  /* 0x00000001ff4c7803 */ /* 0x000fe40000000000 */
[----:B-1----:R-:W-:Y:S04]  /*6ec0*/  SHF.L.U32 R0, R64, 0x1f, RZ ;  /* 0x0000001f40007819 */ /* 0x002fe800000006ff */
[----:B------:R1:W3:Y:S01]  /*6ed0*/  SYNCS.PHASECHK.TRANS64.TRYWAIT P2, [R72+URZ+0xf0], R0 ;  /* 0x0000f000480075a7 */ /* 0x0002e200080411ff */
[----:B--2---:R-:W-:Y:S01]  /*6ee0*/  @P5 SEL R75, RZ, 0x1, !P3 ;  /* 0x00000001ff4b5807 */ /* 0x004fe20005800000 */
[----:B-1----:R-:W-:Y:S06]  /*6ef0*/  @!P5 BRA `(.L_x_117) ;  /* 0x000000000058d947 */ /* 0x002fec0003800000 */
[----:B------:R-:W-:Y:S01]  /*6f00*/  IMAD.MOV.U32 R46, RZ, RZ, RZ ;  /* 0x000000ffff2e7224 */ /* 0x000fe200078e00ff */
[----:B------:R-:W-:Y:S01]  /*6f10*/  ISETP.NE.AND P0, PT, R75, RZ, PT ;  /* 0x000000ff4b00720c */ /* 0x000fe20003f05270 */
[----:B------:R-:W-:Y:S01]  /*6f20*/  BSSY B0, `(.L_x_118) ;  /* 0x000000c000007945 */ /* 0x000fe20003800000 */
[----:B------:R-:W-:Y:S02]  /*6f30*/  CS2R R34, SRZ ;  /* 0x0000000000227805 */ /* 0x000fe4000001ff00 */
[----:B------:R-:W-:Y:S02]  /*6f40*/  CS2R R32, SRZ ;  /* 0x0000000000207805 */ /* 0x000fe4000001ff00 */
[----:B------:R-:W-:Y:S02]  /*6f50*/  CS2R R38, SRZ ;  /* 0x0000000000267805 */ /* 0x000fe4000001ff00 */
[----:B------:R-:W-:Y:S02]  /*6f60*/  CS2R R36, SRZ ;  /* 0x0000000000247805 */ /* 0x000fe4000001ff00 */
[----:B------:R-:W-:Y:S02]  /*6f70*/  CS2R R42, SRZ ;  /* 0x00000000002a7805 */ /* 0x000fe4000001ff00 */
[----:B------:R-:W-:Y:S02]  /*6f80*/  CS2R R40, SRZ ;  /* 0x0000000000287805 */ /* 0x000fe4000001ff00 */
[----:B------:R-:W-:Y:S01]  /*6f90*/  CS2R R44, SRZ ;  /* 0x00000000002c7805 */ /* 0x000fe2000001ff00 */
[----:B------:R-:W-:Y:S06]  /*6fa0*/  @P0 BRA `(.L_x_119) ;  /* 0x00000000000c0947 */ /* 0x000fec0003800000 */
[----:B------:R-:W-:Y:S04]  /*6fb0*/  SHF.L.U32 R3, RZ, 0x1f, RZ ;  /* 0x0000001fff037819 */ /* 0x000fe800000006ff */
[----:B------:R-:W1:Y:S02]  /*6fc0*/  SYNCS.PHASECHK.TRANS64.TRYWAIT P0, [UR43+0x80], R3 ;  /* 0x00008003ff0075a7 */ /* 0x000e64000800112b */
[----:B-1----:R-:W-:Y:S05]  /*6fd0*/  @!P0 BRA `(.L_x_120) ;  /* 0x0000004c00208947 */ /* 0x002fea0003800000 */
.L_x_119:
[----:B------:R-:W-:Y:S05]  /*6fe0*/  BSYNC B0 ;  /* 0x0000000000007941 */ /* 0x000fea0003800000 */
.L_x_118:
[----:B------:R-:W-:Y:S01]  /*6ff0*/  ISETP.NE.AND P0, PT, R76, RZ, PT ;  /* 0x000000ff4c00720c */ /* 0x000fe20003f05270 */
[----:B------:R-:W-:Y:S11]  /*7000*/  HFMA2 R74, -RZ, RZ, 0, 5.9604644775390625e-08 ;  /* 0x00000001ff4a7431 */ /* 0x000ff600000001ff */
[----:B------:R-:W-:Y:S01]  /*7010*/  @!UPT UIADD3 URZ, UPT, UPT, URZ, URZ, URZ ;  /* 0x000000fffffff290 */ /* 0x000fe2000fffe0ff */
[----:B------:R2:W1:Y:S04]  /*7020*/  @P0 LDS.128 R32, [R67] ;  /* 0x0000000043200984 */ /* 0x0004680000000c00 */
[----:B------:R2:W1:Y:S04]  /*7030*/  @P0 LDS.128 R36, [R66+0x10] ;  /* 0x0000100042240984 */ /* 0x0004680000000c00 */
[----:B------:R2:W1:Y:S04]  /*7040*/  @P0 LDS.128 R40, [R65+0x20] ;  /* 0x0000200041280984 */ /* 0x0004680000000c00 */
[----:B------:R2:W1:Y:S02]  /*7050*/  @P0 LDS.128 R44, [R62+0x30] ;  /* 0x000030003e2c0984 */ /* 0x0004640000000c00 */
.L_x_117:
[----:B------:R-:W-:Y:S05]  /*7060*/  BSYNC B1 ;  /* 0x0000000000017941 */ /* 0x000fea0003800000 */
.L_x_116:
[----:B-1----:R-:W-:Y:S04]  /*7070*/  SHF.R.U32.HI R2, RZ, 0x15, R25 ;  /* 0x00000015ff027819 */ /* 0x002fe80000011619 */
[----:B------:R-:W-:Y:S01]  /*7080*/  LOP3.LUT P0, RZ, R2, 0x3, R56, 0x48, !PT ;  /* 0x0000000302ff7812 */ /* 0x000fe20007804838 */
[----:B------:R-:W-:Y:S01]  /*7090*/  @!UPT UIADD3 URZ, UPT, UPT, URZ, URZ, URZ ;  /* 0x000000fffffff290 */ /* 0x000fe2000fffe0ff */
[----:B---3--:R-:W-:Y:S11]  /*70a0*/  @P2 BRA `(.L_x_121) ;  /* 0x0000000000082947 */ /* 0x008ff60003800000 */
[----:B------:R-:W1:Y:S02]  /*70b0*/  SYNCS.PHASECHK.TRANS64.TRYWAIT P1, [R72+URZ+0xf0], R0 ;  /* 0x0000f000480075a7 */ /* 0x000e6400080211ff */
[----:B-1----:R-:W-:Y:S05]  /*70c0*/  @!P1 BRA `(.L_x_122) ;  /* 0x0000004800fc9947 */ /* 0x002fea0003800000 */
.L_x_121:
[----:B------:R-:W-:Y:S05]  /*70d0*/  @!P0 BRA `(.L_x_123) ;  /* 0x0000000000408947 */ /* 0x000fea0003800000 */
[----:B------:R-:W3:Y:S01]  /*70e0*/  LDCU.64 UR8, c[0x4][0x70] ;  /* 0x01000e00ff0877ac */ /* 0x000ee20008000a00 */
[----:B------:R-:W-:Y:S01]  /*70f0*/  MOV R3, 0x0 ;  /* 0x0000000000037802 */ /* 0x000fe20000000f00 */
[----:B------:R-:W-:Y:S02]  /*7100*/  HFMA2 R12, -RZ, RZ, 0, 5.9604644775390625e-08 ;  /* 0x00000001ff0c7431 */ /* 0x000fe400000001ff */
[----:B------:R-:W-:Y:S02]  /*7110*/  IMAD.MOV.U32 R8, RZ, RZ, 0x192 ;  /* 0x00000192ff087424 */ /* 0x000fe400078e00ff */
[----:B------:R-:W-:Y:S01]  /*7120*/  IMAD.MOV.U32 R13, RZ, RZ, RZ ;  /* 0x000000ffff0d7224 */ /* 0x000fe200078e00ff */
[----:B------:R-:W5:Y:S01]  /*7130*/  LDCU.64 UR6, c[0x4][0x78] ;  /* 0x01000f00ff0677ac */ /* 0x000f620008000a00 */
[----:B------:R-:W1:Y:S01]  /*7140*/  LDC.64 R2, c[0x4][R3] ;  /* 0x0100000003027b82 */ /* 0x000e620000000a00 */
[----:B------:R-:W2:Y:S01]  /*7150*/  LDCU.64 UR4, c[0x4][0x10] ;  /* 0x01000200ff0477ac */ /* 0x000ea20008000a00 */
[----:B---3--:R-:W-:Y:S01]  /*7160*/  MOV R5, UR9 ;  /* 0x0000000900057c02 */ /* 0x008fe20008000f00 */
[----:B------:R-:W-:Y:S01]  /*7170*/  IMAD.U32 R4, RZ, RZ, UR8 ;  /* 0x00000008ff047e24 */ /* 0x000fe2000f8e00ff */
[----:B-----5:R-:W-:Y:S01]  /*7180*/  MOV R7, UR7 ;  /* 0x0000000700077c02 */ /* 0x020fe20008000f00 */
[----:B------:R-:W-:Y:S01]  /*7190*/  IMAD.U32 R6, RZ, RZ, UR6 ;  /* 0x00000006ff067e24 */ /* 0x000fe2000f8e00ff */
[----:B--2---:R-:W-:Y:S01]  /*71a0*/  MOV R11, UR5 ;  /* 0x00000005000b7c02 */ /* 0x004fe20008000f00 */
[----:B------:R-:W-:Y:S02]  /*71b0*/  IMAD.U32 R10, RZ, RZ, UR4 ;  /* 0x00000004ff0a7e24 */ /* 0x000fe4000f8e00ff */
[----:B------:R-:W-:Y:S07]  /*71c0*/  LEPC R20, `(.L_x_123) ;  /* 0x000000001014794e */ /* 0x000fee0000000000 */
[----:B-1--4-:R-:W-:Y:S05]  /*71d0*/  CALL.ABS.NOINC R2 ;  /* 0x0000000002007343 */ /* 0x012fea0003c00000 */
.L_x_123:
[----:B------:R-:W-:Y:S05]  /*71e0*/  WARPSYNC.ALL ;  /* 0x0000000000007948 */ /* 0x000fea0003800000 */
[----:B------:R-:W-:Y:S01]  /*71f0*/  R2UR UR4, R25 ;  /* 0x00000000190472ca */ /* 0x000fe200000e0000 */
[----:B------:R-:W-:Y:S01]  /*7200*/  BSSY.RECONVERGENT B0, `(.L_x_124) ;  /* 0x0000039000007945 */ /* 0x000fe20003800200 */
[----:B------:R-:W-:Y:S11]  /*7210*/  ISETP.NE.AND P0, PT, R69, RZ, PT ;  /* 0x000000ff4500720c */ /* 0x000ff60003f05270 */
[----:B------:R-:W1:Y:S02]  /*7220*/  LDTM.x16 R4, tmem[UR4] ;  /* 0x00000004000479ee */ /* 0x000e640008240000 */
[C---:B-1--4-:R-:W-:Y:S01]  /*7230*/  FMUL R0, R24.reuse, R4 ;  /* 0x0000000418007220 */ /* 0x052fe20000400000 */
[C---:B------:R-:W-:Y:S01]  /*7240*/  FMUL R2, R24.reuse, R5 ;  /* 0x0000000518027220 */ /* 0x040fe20000400000 */
[C---:B------:R-:W-:Y:S01]  /*7250*/  FMUL R3, R24.reuse, R6 ;  /* 0x0000000618037220 */ /* 0x040fe20000400000 */
[C---:B------:R-:W-:Y:S01]  /*7260*/  FMUL R7, R24.reuse, R7 ;  /* 0x0000000718077220 */ /* 0x040fe20000400000 */
[C---:B------:R-:W-:Y:S01]  /*7270*/  FFMA R28, R27.reuse, R32, R0 ;  /* 0x000000201b1c7223 */ /* 0x040fe20000000000 */
        /* <DEDUP_REMOVED lines=10> */
[----:B------:R1:W-:Y:S01]  /*7320*/  STS.128 [R67], R28 ;  /* 0x0000001c43007388 */ /* 0x0003e20000000c00 */
        /* <DEDUP_REMOVED lines=8> */
[----:B------:R1:W-:Y:S01]  /*73b0*/  STS.128 [R66+0x10], R4 ;  /* 0x0000100442007388 */ /* 0x0003e20000000c00 */
[C---:B------:R-:W-:Y:S01]  /*73c0*/  FMUL R13, R24.reuse, R17 ;  /* 0x00000011180d7220 */ /* 0x040fe20000400000 */
[C---:B------:R-:W-:Y:S01]  /*73d0*/  FFMA R10, R27.reuse, R42, R10 ;  /* 0x0000002a1b0a7223 */ /* 0x040fe2000000000a */
[C---:B------:R-:W-:Y:S01]  /*73e0*/  FMUL R14, R24.reuse, R18 ;  /* 0x00000012180e7220 */ /* 0x040fe20000400000 */
[C---:B------:R-:W-:Y:S01]  /*73f0*/  FFMA R11, R27.reuse, R43, R15 ;  /* 0x0000002b1b0b7223 */ /* 0x040fe2000000000f */
[----:B------:R-:W-:Y:S01]  /*7400*/  FMUL R19, R24, R19 ;  /* 0x0000001318137220 */ /* 0x000fe20000400000 */
[C---:B------:R-:W-:Y:S01]  /*7410*/  FFMA R12, R27.reuse, R44, R12 ;  /* 0x0000002c1b0c7223 */ /* 0x040fe2000000000c */
[C---:B------:R-:W-:Y:S01]  /*7420*/  FFMA R13, R27.reuse, R45, R13 ;  /* 0x0000002d1b0d7223 */ /* 0x040fe2000000000d */
[C---:B------:R-:W-:Y:S01]  /*7430*/  FFMA R14, R27.reuse, R46, R14 ;  /* 0x0000002e1b0e7223 */ /* 0x040fe2000000000e */
[----:B------:R1:W-:Y:S01]  /*7440*/  STS.128 [R65+0x20], R8 ;  /* 0x0000200841007388 */ /* 0x0003e20000000c00 */
[----:B------:R-:W-:Y:S05]  /*7450*/  FFMA R15, R27, R47, R19 ;  /* 0x0000002f1b0f7223 */ /* 0x000fea0000000013 */
[----:B------:R1:W-:Y:S01]  /*7460*/  STS.128 [R62+0x30], R12 ;  /* 0x0000300c3e007388 */ /* 0x0003e20000000c00 */
[----:B------:R-:W-:Y:S01]  /*7470*/  @!PT LDS RZ, [RZ] ;  /* 0x00000000fffff984 */ /* 0x000fe20000000800 */
[----:B------:R-:W-:Y:S01]  /*7480*/  @!PT LDS RZ, [RZ] ;  /* 0x00000000fffff984 */ /* 0x000fe20000000800 */
[----:B------:R-:W-:Y:S01]  /*7490*/  @!PT LDS RZ, [RZ] ;  /* 0x00000000fffff984 */ /* 0x000fe20000000800 */
[----:B------:R-:W-:Y:S01]  /*74a0*/  @!PT LDS RZ, [RZ] ;  /* 0x00000000fffff984 */ /* 0x000fe20000000800 */
[----:B------:R3:W-:Y:S06]  /*74b0*/  MEMBAR.ALL.CTA ;  /* 0x0000000000007992 */ /* 0x0007ec0000008000 */
[----:B---3--:R-:W3:Y:S02]  /*74c0*/  FENCE.VIEW.ASYNC.S ;  /* 0x00000000000073c6 */ /* 0x008ee40000000000 */
[----:B---3--:R-:W-:Y:S06]  /*74d0*/  BAR.SYNC.DEFER_BLOCKING 0x1, 0x80 ;  /* 0x0042000000007b1d */ /* 0x008fec0000010000 */
[----:B------:R-:W-:Y:S05]  /*74e0*/  @P0 BRA `(.L_x_125) ;  /* 0x0000000000280947 */ /* 0x000fea0003800000 */
[----:B------:R-:W-:Y:S01]  /*74f0*/  UIADD3 UR4, UPT, UPT, UR43, 0x200, URZ ;  /* 0x000002002b047890 */ /* 0x000fe2000fffe0ff */
[----:B------:R-:W-:Y:S05]  /*7500*/  UMOV UR51, UR36 ;  /* 0x0000002400337c82 */ /* 0x000fea0008000000 */
[----:B------:R-:W-:Y:S01]  /*7510*/  MOV R59, UR4 ;  /* 0x00000004003b7c02 */ /* 0x000fe20008000f00 */
[----:B------:R-:W-:Y:S03]  /*7520*/  UIADD3 UR4, UP0, UPT, UR54, 0x680, URZ ;  /* 0x0000068036047890 */ /* 0x000fe6000ff1e0ff */
[----:B------:R-:W-:Y:S01]  /*7530*/  R2UR UR48, R59 ;  /* 0x000000003b3072ca */ /* 0x000fe200000e0000 */
[----:B------:R-:W-:Y:S11]  /*7540*/  UIADD3.X UR5, UPT, UPT, URZ, UR55, URZ, UP0, !UPT ;  /* 0x00000037ff057290 */ /* 0x000ff600087fe4ff */
[----:B------:R-:W-:Y:S01]  /*7550*/  @!UPT UIADD3 URZ, UPT, UPT, URZ, URZ, URZ ;  /* 0x000000fffffff290 */ /* 0x000fe2000fffe0ff */
[----:B------:R3:W-:Y:S01]  /*7560*/  UTMASTG.3D [UR48], [UR4] ;  /* 0x00000030040073b5 */ /* 0x0007e20008010000 */
[----:B------:R0:W-:Y:S01]  /*7570*/  UTMACMDFLUSH ;  /* 0x00000000000079b7 */ /* 0x0001e20000000000 */
[----:B---3--:R-:W-:Y:S04]  /*7580*/  DEPBAR.LE SB0, 0x1 ;  /* 0x000080400000791a */ /* 0x008fe80000000000 */
.L_x_125:
[----:B------:R-:W-:Y:S05]  /*7590*/  BSYNC.RECONVERGENT B0 ;  /* 0x0000000000007941 */ /* 0x000fea0003800200 */
.L_x_124:
[----:B------:R-:W-:Y:S01]  /*75a0*/  BAR.SYNC.DEFER_BLOCKING 0x1, 0x80 ;  /* 0x0042000000007b1d */ /* 0x000fe20000010000 */
[----:B------:R-:W-:Y:S01]  /*75b0*/  ISETP.NE.AND P1, PT, R71, RZ, PT ;  /* 0x000000ff4700720c */ /* 0x000fe20003f25270 */
[----:B------:R-:W-:Y:S01]  /*75c0*/  UISETP.NE.AND UP0, UPT, UR52, URZ, UPT ;  /* 0x000000ff3400728c */ /* 0x000fe2000bf05270 */
[----:B------:R-:W-:Y:S11]  /*75d0*/  LEA R2, R74, UR43, 0x3 ;  /* 0x0000002b4a027c11 */ /* 0x000ff6000f8e18ff */
[----:B-1----:R-:W-:Y:S01]  /*75e0*/  @P1 SHF.L.U32 R4, RZ, 0x1f, RZ ;  /* 0x0000001fff041819 */ /* 0x002fe200000006ff */
[----:B------:R-:W-:Y:S06]  /*75f0*/  BRA.U !UP0, `(.L_x_126) ;  /* 0x0000000108247547 */ /* 0x000fec000b800000 */
[----:B------:R-:W1:Y:S01]  /*7600*/  S2R R0, SR_CgaCtaId ;  /* 0x0000000000007919 */ /* 0x000e620000008800 */
[----:B------:R-:W-:Y:S01]  /*7610*/  IMAD.U32 R3, RZ, RZ, UR47 ;  /* 0x0000002fff037e24 */ /* 0x000fe2000f8e00ff */
[----:B------:R-:W-:Y:S04]  /*7620*/  UIADD3 UR4, UPT, UPT, UR47, 0x1, URZ ;  /* 0x000000012f047890 */ /* 0x000fe8000fffe0ff */
[----:B------:R-:W-:Y:S01]  /*7630*/  @P1 LEA R3, R3, UR43, 0x3 ;  /* 0x0000002b03031c11 */ /* 0x000fe2000f8e18ff */
[----:B------:R-:W-:Y:S04]  /*7640*/  UISETP.NE.AND UP0, UPT, UR4, 0x4, UPT ;  /* 0x000000040400788c */ /* 0x000fe8000bf05270 */
[----:B------:R-:W-:Y:S01]  /*7650*/  @P1 VIADD R3, R3, 0xa0 ;  /* 0x000000a003031836 */ /* 0x000fe20000000000 */
[----:B------:R-:W-:Y:S04]  /*7660*/  USEL UR47, UR4, URZ, UP0 ;  /* 0x000000ff042f7287 */ /* 0x000fe80008000000 */
[----:B-1----:R-:W-:Y:S04]  /*7670*/  @P1 PRMT R0, R0, 0x654, R3 ;  /* 0x0000065400001816 */ /* 0x002fe80000000003 */
[----:B------:R1:W-:Y:S04]  /*7680*/  @P1 SYNCS.ARRIVE.TRANS64.RED.A1T0 RZ, [R0+URZ], RZ ;  /* 0x000000ff00ff19a7 */ /* 0x0003e800081004ff */
.L_x_126:
[----:B------:R-:W3:Y:S01]  /*7690*/  @P1 SYNCS.PHASECHK.TRANS64.TRYWAIT P0, [R2+URZ+0x80], R4 ;  /* 0x00008004020015a7 */ /* 0x000ee200080011ff */
[----:B------:R-:W-:Y:S01]  /*76a0*/  BSSY B1, `(.L_x_127) ;  /* 0x0000016000017945 */ /* 0x000fe20003800000 */
[----:B---3--:R-:W-:Y:S03]  /*76b0*/  @P1 SEL R75, RZ, 0x1, !P0 ;  /* 0x00000001ff4b1807 */ /* 0x008fe60004000000 */
[----:B------:R-:W-:Y:S05]  /*76c0*/  @!P1 BRA `(.L_x_128) ;  /* 0x00000000004c9947 */ /* 0x000fea0003800000 */
[----:B------:R-:W-:Y:S01]  /*76d0*/  ISETP.NE.AND P0, PT, R75, RZ, PT ;  /* 0x000000ff4b00720c */ /* 0x000fe20003f05270 */
[----:B------:R-:W-:Y:S01]  /*76e0*/  BSSY B0, `(.L_x_129) ;  /* 0x000000b000007945 */ /* 0x000fe20003800000 */
[----:B------:R-:W-:Y:S11]  /*76f0*/  ISETP.NE.AND P1, PT, R76, RZ, PT ;  /* 0x000000ff4c00720c */ /* 0x000ff60003f25270 */
[----:B------:R-:W-:Y:S02]  /*7700*/  @!UPT UIADD3 URZ, UPT, UPT, URZ, URZ, URZ ;  /* 0x000000fffffff290 */ /* 0x000fe4000fffe0ff */
[C---:B------:R-:W-:Y:S01]  /*7710*/  @P1 IMAD R6, R74.reuse, 0x2000, R67 ;  /* 0x000020004a061824 */ /* 0x040fe200078e0243 */
[C---:B------:R-:W-:Y:S01]  /*7720*/  @P1 LEA R4, R74.reuse, R65, 0xd ;  /* 0x000000414a041211 */ /* 0x040fe200078e68ff */
[C---:B------:R-:W-:Y:S02]  /*7730*/  @P1 IMAD R5, R74.reuse, 0x2000, R66 ;  /* 0x000020004a051824 */ /* 0x040fe400078e0242 */
[----:B------:R-:W-:Y:S01]  /*7740*/  @P1 IMAD R3, R74, 0x2000, R62 ;  /* 0x000020004a031824 */ /* 0x000fe200078e023e */
[----:B------:R-:W-:Y:S06]  /*7750*/  @P0 BRA `(.L_x_130) ;  /* 0x00000000000c0947 */ /* 0x000fec0003800000 */
[----:B-1----:R-:W-:Y:S04]  /*7760*/  SHF.L.U32 R0, RZ, 0x1f, RZ ;  /* 0x0000001fff007819 */ /* 0x002fe800000006ff */
[----:B------:R-:W1:Y:S02]  /*7770*/  SYNCS.PHASECHK.TRANS64.TRYWAIT P0, [R2+URZ+0x80], R0 ;  /* 0x00008000020075a7 */ /* 0x000e6400080011ff */
[----:B-1----:R-:W-:Y:S05]  /*7780*/  @!P0 BRA `(.L_x_131) ;  /* 0x0000004400608947 */ /* 0x002fea0003800000 */
.L_x_130:
[----:B------:R-:W-:Y:S05]  /*7790*/  BSYNC B0 ;  /* 0x0000000000007941 */ /* 0x000fea0003800000 */
.L_x_129:
[----:B------:R-:W-:Y:S02]  /*77a0*/  ISETP.NE.AND P0, PT, R76, RZ, PT ;  /* 0x000000ff4c00720c */ /* 0x000fe40003f05270 */
[----:B------:R-:W-:Y:S11]  /*77b0*/  IADD3 R74, PT, PT, R74, 0x1, RZ ;  /* 0x000000014a4a7810 */ /* 0x000ff60007ffe0ff */
[----:B------:R3:W4:Y:S04]  /*77c0*/  @P0 LDS.128 R32, [R6] ;  /* 0x0000000006200984 */ /* 0x0007280000000c00 */
[----:B------:R3:W1:Y:S04]  /*77d0*/  @P0 LDS.128 R36, [R5+0x10] ;  /* 0x0000100005240984 */ /* 0x0006680000000c00 */
[----:B------:R3:W1:Y:S04]  /*77e0*/  @P0 LDS.128 R40, [R4+0x20] ;  /* 0x0000200004280984 */ /* 0x0006680000000c00 */
[----:B------:R3:W1:Y:S02]  /*77f0*/  @P0 LDS.128 R44, [R3+0x30] ;  /* 0x00003000032c0984 */ /* 0x0006640000000c00 */
.L_x_128:
[----:B------:R-:W-:Y:S05]  /*7800*/  BSYNC B1 ;  /* 0x0000000000017941 */ /* 0x000fea0003800000 */
.L_x_127:
[----:B-1----:R-:W-:Y:S05]  /*7810*/  VIADD R0, R25, 0x10 ;  /* 0x0000001019007836 */ /* 0x002fea0000000000 */
[----:B------:R-:W-:Y:S04]  /*7820*/  SHF.R.U32.HI R0, RZ, 0x15, R0 ;  /* 0x00000015ff007819 */ /* 0x000fe80000011600 */
[----:B------:R-:W-:Y:S11]  /*7830*/  LOP3.LUT P0, RZ, R0, 0x3, R56, 0x48, !PT ;  /* 0x0000000300ff7812 */ /* 0x000ff60007804838 */
[----:B------:R-:W-:Y:S02]  /*7840*/  @!UPT UIADD3 URZ, UPT, UPT, URZ, URZ, URZ ;  /* 0x000000fffffff290 */ /* 0x000fe4000fffe0ff */
[----:B------:R-:W-:Y:S05]  /*7850*/  @!P0 BRA `(.L_x_132) ;  /* 0x0000000000408947 */ /* 0x000fea0003800000 */
[----:B------:R-:W1:Y:S01]  /*7860*/  LDCU.64 UR8, c[0x4][0x70] ;  /* 0x01000e00ff0877ac */ /* 0x000e620008000a00 */
[----:B---3--:R-:W-:Y:S01]  /*7870*/  MOV R3, 0x0 ;  /* 0x0000000000037802 */ /* 0x008fe20000000f00 */
[----:B------:R-:W-:Y:S02]  /*7880*/  HFMA2 R12, -RZ, RZ, 0, 5.9604644775390625e-08 ;  /* 0x00000001ff0c7431 */ /* 0x000fe400000001ff */
[----:B------:R-:W-:Y:S02]  /*7890*/  IMAD.MOV.U32 R8, RZ, RZ, 0x192 ;  /* 0x00000192ff087424 */ /* 0x000fe400078e00ff */
[----:B------:R-:W-:Y:S01]  /*78a0*/  IMAD.MOV.U32 R13, RZ, RZ, RZ ;  /* 0x000000ffff0d7224 */ /* 0x000fe200078e00ff */
[----:B------:R-:W3:Y:S01]  /*78b0*/  LDCU.64 UR6, c[0x4][0x78] ;  /* 0x01000f00ff0677ac */ /* 0x000ee20008000a00 */
[----:B------:R-:W2:Y:S01]  /*78c0*/  LDC.64 R2, c[0x4][R3] ;  /* 0x0100000003027b82 */ /* 0x000ea20000000a00 */
[----:B------:R-:W5:Y:S01]  /*78d0*/  LDCU.64 UR4, c[0x4][0x10] ;  /* 0x01000200ff0477ac */ /* 0x000f620008000a00 */
[----:B-1----:R-:W-:Y:S01]  /*78e0*/  MOV R5, UR9 ;  /* 0x0000000900057c02 */ /* 0x002fe20008000f00 */
[----:B------:R-:W-:Y:S01]  /*78f0*/  IMAD.U32 R4, RZ, RZ, UR8 ;  /* 0x00000008ff047e24 */ /* 0x000fe2000f8e00ff */
[----:B---3--:R-:W-:Y:S01]  /*7900*/  MOV R7, UR7 ;  /* 0x0000000700077c02 */ /* 0x008fe20008000f00 */
[----:B------:R-:W-:Y:S01]  /*7910*/  IMAD.U32 R6, RZ, RZ, UR6 ;  /* 0x00000006ff067e24 */ /* 0x000fe2000f8e00ff */
[----:B-----5:R-:W-:Y:S01]  /*7920*/  MOV R11, UR5 ;  /* 0x00000005000b7c02 */ /* 0x020fe20008000f00 */
[----:B------:R-:W-:Y:S02]  /*7930*/  IMAD.U32 R10, RZ, RZ, UR4 ;  /* 0x00000004ff0a7e24 */ /* 0x000fe4000f8e00ff */
[----:B------:R-:W-:Y:S07]  /*7940*/  LEPC R20, `(.L_x_132) ;  /* 0x000000001014794e */ /* 0x000fee0000000000 */
[----:B--2-4-:R-:W-:Y:S05]  /*7950*/  CALL.ABS.NOINC R2 ;  /* 0x0000000002007343 */ /* 0x014fea0003c00000 */
.L_x_132:
[----:B------:R-:W1:Y:S01]  /*7960*/  S2R R73, SR_CgaCtaId ;  /* 0x0000000000497919 */ /* 0x000e620000008800 */
[----:B------:R-:W-:Y:S05]  /*7970*/  WARPSYNC.ALL ;  /* 0x0000000000007948 */ /* 0x000fea0003800000 */
[----:B------:R-:W-:Y:S01]  /*7980*/  R2UR UR4, R25 ;  /* 0x00000000190472ca */ /* 0x000fe200000e0000 */
[----:B------:R-:W-:Y:S01]  /*7990*/  BSSY.RECONVERGENT B0, `(.L_x_133) ;  /* 0x000003f000007945 */ /* 0x000fe20003800200 */
[----:B------:R-:W-:Y:S02]  /*79a0*/  ISETP.NE.AND P6, PT, R71, RZ, PT ;  /* 0x000000ff4700720c */ /* 0x000fe40003fc5270 */
[----:B------:R-:W-:Y:S02]  /*79b0*/  ISETP.NE.AND P0, PT, R69, RZ, PT ;  /* 0x000000ff4500720c */ /* 0x000fe40003f05270 */
[----:B------:R-:W-:Y:S07]  /*79c0*/  MOV R20, UR47 ;  /* 0x0000002f00147c02 */ /* 0x000fee0008000f00 */
[----:B---3--:R-:W3:Y:S02]  /*79d0*/  LDTM.x16 R4, tmem[UR4+0x10] ;  /* 0x00001004000479ee */ /* 0x008ee40008240000 */
[----:B------:R-:W-:Y:S04]  /*79e0*/  @P6 LEA R20, R20, UR43, 0x3 ;  /* 0x0000002b14146c11 */ /* 0x000fe8000f8e18ff */
[----:B------:R-:W-:Y:S01]  /*79f0*/  @P6 IADD3 R20, PT, PT, R20, 0xa0, RZ ;  /* 0x000000a014146810 */ /* 0x000fe20007ffe0ff */
[C---:B---3--:R-:W-:Y:S01]  /*7a00*/  FMUL R0, R24.reuse, R4 ;  /* 0x0000000418007220 */ /* 0x048fe20000400000 */
[C---:B------:R-:W-:Y:S01]  /*7a10*/  FMUL R2, R24.reuse, R5 ;  /* 0x0000000518027220 */ /* 0x040fe20000400000 */
[C---:B------:R-:W-:Y:S01]  /*7a20*/  FMUL R3, R24.reuse, R6 ;  /* 0x0000000618037220 */ /* 0x040fe20000400000 */
[C---:B------:R-:W-:Y:S01]  /*7a30*/  FMUL R7, R24.reuse, R7 ;  /* 0x0000000718077220 */ /* 0x040fe20000400000 */
[C---:B----4-:R-:W-:Y:S01]  /*7a40*/  FFMA R28, R27.reuse, R32, R0 ;  /* 0x000000201b1c7223 */ /* 0x050fe20000000000 */
        /* <DEDUP_REMOVED lines=10> */
[----:B------:R-:W-:Y:S01]  /*7af0*/  STS.128 [R67+0x2000], R28 ;  /* 0x0020001c43007388 */ /* 0x000fe20000000c00 */
        /* <DEDUP_REMOVED lines=18> */
[----:B------:R-:W-:Y:S01]  /*7c20*/  FFMA R19, R27, R47, R12 ;  /* 0x0000002f1b137223 */ /* 0x000fe2000000000c */
[----:B------:R-:W-:Y:S02]  /*7c30*/  @P6 SHF.L.U32 R0, RZ, 0x1f, RZ ;  /* 0x0000001fff006819 */ /* 0x000fe400000006ff */
[----:B-1----:R-:W-:Y:S02]  /*7c40*/  @P6 PRMT R20, R73, 0x654, R20 ;  /* 0x0000065449146816 */ /* 0x002fe40000000014 */
[----:B------:R4:W-:Y:S01]  /*7c50*/  STS.128 [R62+0x2030], R16 ;  /* 0x002030103e007388 */ /* 0x0009e20000000c00 */
[----:B------:R-:W-:Y:S01]  /*7c60*/  @!PT LDS RZ, [RZ] ;  /* 0x00000000fffff984 */ /* 0x000fe20000000800 */
[----:B------:R-:W-:Y:S01]  /*7c70*/  @!PT LDS RZ, [RZ] ;  /* 0x00000000fffff984 */ /* 0x000fe20000000800 */
[----:B------:R-:W-:Y:S01]  /*7c80*/  @!PT LDS RZ, [RZ] ;  /* 0x00000000fffff984 */ /* 0x000fe20000000800 */
[----:B------:R-:W-:Y:S01]  /*7c90*/  @!PT LDS RZ, [RZ] ;  /* 0x00000000fffff984 */ /* 0x000fe20000000800 */
[----:B------:R1:W-:Y:S06]  /*7ca0*/  MEMBAR.ALL.CTA ;  /* 0x0000000000007992 */ /* 0x0003ec0000008000 */
[----:B-1----:R-:W1:Y:S01]  /*7cb0*/  FENCE.VIEW.ASYNC.S ;  /* 0x00000000000073c6 */ /* 0x002e620000000000 */
[----:B---3--:R-:W-:Y:S01]  /*7cc0*/  LEA R6, R74, UR43, 0x3 ;  /* 0x0000002b4a067c11 */ /* 0x008fe2000f8e18ff */
[----:B-1----:R-:W-:Y:S06]  /*7cd0*/  BAR.SYNC.DEFER_BLOCKING 0x1, 0x80 ;  /* 0x0042000000007b1d */ /* 0x002fec0000010000 */
[----:B------:R-:W-:Y:S05]  /*7ce0*/  @P0 BRA `(.L_x_134) ;  /* 0x0000000000240947 */ /* 0x000fea0003800000 */
[----:B------:R-:W-:Y:S02]  /*7cf0*/  UIADD3 UR4, UP0, UPT, UR54, 0x680, URZ ;  /* 0x0000068036047890 */ /* 0x000fe4000ff1e0ff */
[----:B------:R-:W-:Y:S02]  /*7d00*/  UIADD3 UR9, UPT, UPT, UR49, 0x10, URZ ;  /* 0x0000001031097890 */ /* 0x000fe4000fffe0ff */
[----:B------:R-:W-:Y:S02]  /*7d10*/  UIADD3 UR8, UPT, UPT, UR43, 0x2200, URZ ;  /* 0x000022002b087890 */ /* 0x000fe4000fffe0ff */
[----:B------:R-:W-:Y:S01]  /*7d20*/  UIADD3.X UR5, UPT, UPT, URZ, UR55, URZ, UP0, !UPT ;  /* 0x00000037ff057290 */ /* 0x000fe200087fe4ff */
[----:B------:R-:W-:Y:S01]  /*7d30*/  UMOV UR10, UR50 ;  /* 0x00000032000a7c82 */ /* 0x000fe20008000000 */
[----:B------:R-:W-:Y:S07]  /*7d40*/  UMOV UR11, UR36 ;  /* 0x00000024000b7c82 */ /* 0x000fee0008000000 */
[----:B------:R1:W-:Y:S01]  /*7d50*/  UTMASTG.3D [UR8], [UR4] ;  /* 0x00000008040073b5 */ /* 0x0003e20008010000 */
[----:B------:R0:W-:Y:S01]  /*7d60*/  UTMACMDFLUSH ;  /* 0x00000000000079b7 */ /* 0x0001e20000000000 */
[----:B-1----:R-:W-:Y:S04]  /*7d70*/  DEPBAR.LE SB0, 0x1 ;  /* 0x000080400000791a */ /* 0x002fe80000000000 */
.L_x_134:
[----:B------:R-:W-:Y:S05]  /*7d80*/  BSYNC.RECONVERGENT B0 ;  /* 0x0000000000007941 */ /* 0x000fea0003800200 */
.L_x_133:
[----:B------:R-:W-:Y:S01]  /*7d90*/  BAR.SYNC.DEFER_BLOCKING 0x1, 0x80 ;  /* 0x0042000000007b1d */ /* 0x000fe20000010000 */
[----:B------:R-:W-:Y:S04]  /*7da0*/  UIADD3 UR4, UPT, UPT, UR47, 0x1, URZ ;  /* 0x000000012f047890 */ /* 0x000fe8000fffe0ff */
[----:B------:R-:W-:Y:S04]  /*7db0*/  UISETP.NE.AND UP0, UPT, UR4, 0x4, UPT ;  /* 0x000000040400788c */ /* 0x000fe8000bf05270 */
[----:B------:R-:W-:Y:S01]  /*7dc0*/  USEL UR46, UR4, URZ, UP0 ;  /* 0x000000ff042e7287 */ /* 0x000fe20008000000 */
[----:B------:R1:W-:Y:S01]  /*7dd0*/  @P6 SYNCS.ARRIVE.TRANS64.RED.A1T0 RZ, [R20+URZ], RZ ;  /* 0x000000ff14ff69a7 */ /* 0x0003e200081004ff */
[----:B------:R-:W-:Y:S01]  /*7de0*/  BSSY B1, `(.L_x_135) ;  /* 0x0000017000017945 */ /* 0x000fe20003800000 */
[----:B------:R-:W3:Y:S02]  /*7df0*/  @P6 SYNCS.PHASECHK.TRANS64.TRYWAIT P0, [R6+URZ+0x80], R0 ;  /* 0x00008000060065a7 */ /* 0x000ee400080011ff */
[----:B---3--:R-:W-:Y:S01]  /*7e00*/  @P6 SEL R75, RZ, 0x1, !P0 ;  /* 0x00000001ff4b6807 */ /* 0x008fe20004000000 */
[----:B-1----:R-:W-:Y:S06]  /*7e10*/  @!P6 BRA `(.L_x_136) ;  /* 0x00000000004ce947 */ /* 0x002fec0003800000 */
        /* <DEDUP_REMOVED lines=9> */
[----:B------:R-:W-:Y:S04]  /*7eb0*/  SHF.L.U32 R5, RZ, 0x1f, RZ ;  /* 0x0000001fff057819 */ /* 0x000fe800000006ff */
[----:B------:R-:W1:Y:S02]  /*7ec0*/  SYNCS.PHASECHK.TRANS64.TRYWAIT P0, [R6+URZ+0x80], R5 ;  /* 0x00008005060075a7 */ /* 0x000e6400080011ff */
[----:B-1----:R-:W-:Y:S05]  /*7ed0*/  @!P0 BRA `(.L_x_139) ;  /* 0x0000003c00a08947 */ /* 0x002fea0003800000 */
.L_x_138:
[----:B------:R-:W-:Y:S05]  /*7ee0*/  BSYNC B0 ;  /* 0x0000000000007941 */ /* 0x000fea0003800000 */
.L_x_137:
[----:B------:R-:W-:Y:S02]  /*7ef0*/  ISETP.NE.AND P0, PT, R76, RZ, PT ;  /* 0x000000ff4c00720c */ /* 0x000fe40003f05270 */
[----:B------:R-:W-:Y:S11]  /*7f00*/  IADD3 R74, PT, PT, R74, 0x1, RZ ;  /* 0x000000014a4a7810 */ /* 0x000ff60007ffe0ff */
[----:B------:R3:W1:Y:S04]  /*7f10*/  @P0 LDS.128 R32, [R4] ;  /* 0x0000000004200984 */ /* 0x0006680000000c00 */
[----:B------:R3:W1:Y:S04]  /*7f20*/  @P0 LDS.128 R36, [R3+0x10] ;  /* 0x0000100003240984 */ /* 0x0006680000000c00 */
[----:B------:R3:W1:Y:S04]  /*7f30*/  @P0 LDS.128 R40, [R2+0x20] ;  /* 0x0000200002280984 */ /* 0x0006680000000c00 */
[----:B------:R3:W1:Y:S02]  /*7f40*/  @P0 LDS.128 R44, [R0+0x30] ;  /* 0x00003000002c0984 */ /* 0x0006640000000c00 */
.L_x_136:
[----:B------:R-:W-:Y:S05]  /*7f50*/  BSYNC B1 ;  /* 0x0000000000017941 */ /* 0x000fea0003800000 */
.L_x_135:
[----:B---3--:R-:W-:Y:S05]  /*7f60*/  VIADD R0, R25, 0x20 ;  /* 0x0000002019007836 */ /* 0x008fea0000000000 */
[----:B------:R-:W-:Y:S04]  /*7f70*/  SHF.R.U32.HI R0, RZ, 0x15, R0 ;  /* 0x00000015ff007819 */ /* 0x000fe80000011600 */
[----:B------:R-:W-:Y:S11]  /*7f80*/  LOP3.LUT P0, RZ, R0, 0x3, R56, 0x48, !PT ;  /* 0x0000000300ff7812 */ /* 0x000ff60007804838 */
[----:B------:R-:W-:Y:S02]  /*7f90*/  @!UPT UIADD3 URZ, UPT, UPT, URZ, URZ, URZ ;  /* 0x000000fffffff290 */ /* 0x000fe4000fffe0ff */
[----:B------:R-:W-:Y:S05]  /*7fa0*/  @!P0 BRA `(.L_x_140) ;  /* 0x0000000000408947 */ /* 0x000fea0003800000 */
[----:B------:R-:W1:Y:S01]  /*7fb0*/  LDCU.64 UR8, c[0x4][0x70] ;  /* 0x01000e00ff0877ac */ /* 0x000e620008000a00 */
[----:B------:R-:W-:Y:S01]  /*7fc0*/  MOV R3, 0x0 ;  /* 0x0000000000037802 */ /* 0x000fe20000000f00 */
[----:B------:R-:W-:Y:S02]  /*7fd0*/  HFMA2 R12, -RZ, RZ, 0, 5.9604644775390625e-08 ;  /* 0x00000001ff0c7431 */ /* 0x000fe400000001ff */
[----:B----4-:R-:W-:Y:S02]  /*7fe0*/  IMAD.MOV.U32 R8, RZ, RZ, 0x192 ;  /* 0x00000192ff087424 */ /* 0x010fe400078e00ff */
[----:B------:R-:W-:Y:S01]  /*7ff0*/  IMAD.MOV.U32 R13, RZ, RZ, RZ ;  /* 0x000000ffff0d7224 */ /* 0x000fe200078e00ff */
[----:B------:R-:W3:Y:S01]  /*8000*/  LDCU.64 UR6, c[0x4][0x78] ;  /* 0x01000f00ff0677ac */ /* 0x000ee20008000a00 */
[----:B------:R-:W4:Y:S01]  /*8010*/  LDC.64 R2, c[0x4][R3] ;  /* 0x0100000003027b82 */ /* 0x000f220000000a00 */
        /* <DEDUP_REMOVED lines=9> */
.L_x_140:
[----:B------:R-:W-:Y:S05]  /*80b0*/  WARPSYNC.ALL ;  /* 0x0000000000007948 */ /* 0x000fea0003800000 */
[----:B------:R-:W-:Y:S01]  /*80c0*/  R2UR UR4, R25 ;  /* 0x00000000190472ca */ /* 0x000fe200000e0000 */
[----:B------:R-:W-:Y:S01]  /*80d0*/  BSSY.RECONVERGENT B0, `(.L_x_141) ;  /* 0x000003f000007945 */ /* 0x000fe20003800200 */
[----:B------:R-:W-:Y:S02]  /*80e0*/  ISETP.NE.AND P6, PT, R71, RZ, PT ;  /* 0x000000ff4700720c */ /* 0x000fe40003fc5270 */
[----:B------:R-:W-:Y:S02]  /*80f0*/  ISETP.NE.AND P0, PT, R69, RZ, PT ;  /* 0x000000ff4500720c */ /* 0x000fe40003f05270 */
[----:B------:R-:W-:Y:S07]  /*8100*/  MOV R20, UR46 ;  /* 0x0000002e00147c02 */ /* 0x000fee0008000f00 */
[----:B-1--4-:R-:W1:Y:S02]  /*8110*/  LDTM.x16 R4, tmem[UR4+0x20] ;  /* 0x00002004000479ee */ /* 0x012e640008240000 */
[----:B------:R-:W-:Y:S04]  /*8120*/  @P6 LEA R20, R20, UR43, 0x3 ;  /* 0x0000002b14146c11 */ /* 0x000fe8000f8e18ff */
[----:B------:R-:W-:Y:S04]  /*8130*/  @P6 IADD3 R20, PT, PT, R20, 0xa0, RZ ;  /* 0x000000a014146810 */ /* 0x000fe80007ffe0ff */
[----:B------:R-:W-:Y:S01]  /*8140*/  @P6 PRMT R20, R73, 0x654, R20 ;  /* 0x0000065449146816 */ /* 0x000fe20000000014 */
[C---:B-1----:R-:W-:Y:S01]  /*8150*/  FMUL R0, R24.reuse, R4 ;  /* 0x0000000418007220 */ /* 0x042fe20000400000 */
        /* <DEDUP_REMOVED lines=34> */
[----:B------:R-:W-:Y:S02]  /*8380*/  LEA R0, R74, UR43, 0x3 ;  /* 0x0000002b4a007c11 */ /* 0x000fe4000f8e18ff */
[----:B------:R-:W-:Y:S02]  /*8390*/  @P6 SHF.L.U32 R2, RZ, 0x1f, RZ ;  /* 0x0000001fff026819 */ /* 0x000fe400000006ff */
        /* <DEDUP_REMOVED lines=17> */
[----:B---3--:R-:W-:Y:S04]  /*84b0*/  DEPBAR.LE SB0, 0x1 ;  /* 0x000080400000791a */ /* 0x008fe80000000000 */
.L_x_142:
[----:B------:R-:W-:Y:S05]  /*84c0*/  BSYNC.RECONVERGENT B0 ;  /* 0x0000000000007941 */ /* 0x000fea0003800200 */
.L_x_141:
[----:B------:R-:W-:Y:S01]  /*84d0*/  BAR.SYNC.DEFER_BLOCKING 0x1, 0x80 ;  /* 0x0042000000007b1d */ /* 0x000fe20000010000 */
[----:B------:R-:W-:Y:S01]  /*84e0*/  UIADD3 UR4, UPT, UPT, UR46, 0x1, URZ ;  /* 0x000000012e047890 */ /* 0x000fe2000fffe0ff */
[----:B------:R-:W-:Y:S03]  /*84f0*/  HFMA2 R77, -RZ, RZ, 0, 0 ;  /* 0x00000000ff4d7431 */ /* 0x000fe600000001ff */
[----:B------:R-:W-:Y:S04]  /*8500*/  UISETP.NE.AND UP0, UPT, UR4, 0x4, UPT ;  /* 0x000000040400788c */ /* 0x000fe8000bf05270 */
[----:B------:R-:W-:Y:S01]  /*8510*/  USEL UR44, UR4, URZ, UP0 ;  /* 0x000000ff042c7287 */ /* 0x000fe20008000000 */
[----:B------:R3:W-:Y:S01]  /*8520*/  @P6 SYNCS.ARRIVE.TRANS64.RED.A1T0 RZ, [R20+URZ], RZ ;  /* 0x000000ff14ff69a7 */ /* 0x0007e200081004ff */
[----:B------:R-:W-:Y:S01]  /*8530*/  BSSY B1, `(.L_x_143) ;  /* 0x000001b000017945 */ /* 0x000fe20003800000 */
[----:B------:R-:W4:Y:S02]  /*8540*/  @P6 SYNCS.PHASECHK.TRANS64.TRYWAIT P0, [R0+URZ+0x80], R2 ;  /* 0x00008002000065a7 */ /* 0x000f2400080011ff */
[----:B----4-:R-:W-:Y:S01]  /*8550*/  @P6 SEL R75, RZ, 0x1, !P0 ;  /* 0x00000001ff4b6807 */ /* 0x010fe20004000000 */
[----:B---3--:R-:W-:Y:S06]  /*8560*/  @!P6 BRA `(.L_x_144) ;  /* 0x00000000005ce947 */ /* 0x008fec0003800000 */
[----:B------:R-:W-:Y:S01]  /*8570*/  ISETP.NE.AND P0, PT, R75, RZ, PT ;  /* 0x000000ff4b00720c */ /* 0x000fe20003f05270 */
[----:B------:R-:W-:Y:S01]  /*8580*/  BSSY B0, `(.L_x_145) ;  /* 0x000000b000007945 */ /* 0x000fe20003800000 */
[----:B------:R-:W-:Y:S11]  /*8590*/  ISETP.NE.AND P1, PT, R76, RZ, PT ;  /* 0x000000ff4c00720c */ /* 0x000ff60003f25270 */
[----:B------:R-:W-:Y:S02]  /*85a0*/  @!UPT UIADD3 URZ, UPT, UPT, URZ, URZ, URZ ;  /* 0x000000fffffff290 */ /* 0x000fe4000fffe0ff */
[C---:B-1----:R-:W-:Y:S01]  /*85b0*/  @P1 IMAD R5, R74.reuse, 0x2000, R67 ;  /* 0x000020004a051824 */ /* 0x042fe200078e0243 */
[C---:B------:R-:W-:Y:S01]  /*85c0*/  @P1 LEA R3, R74.reuse, R65, 0xd ;  /* 0x000000414a031211 */ /* 0x040fe200078e68ff */
[C---:B------:R-:W-:Y:S02]  /*85d0*/  @P1 IMAD R4, R74.reuse, 0x2000, R66 ;  /* 0x000020004a041824 */ /* 0x040fe400078e0242 */
[----:B------:R-:W-:Y:S01]  /*85e0*/  @P1 IMAD R2, R74, 0x2000, R62 ;  /* 0x000020004a021824 */ /* 0x000fe200078e023e */
[----:B------:R-:W-:Y:S06]  /*85f0*/  @P0 BRA `(.L_x_146) ;  /* 0x00000000000c0947 */ /* 0x000fec0003800000 */
[----:B------:R-:W-:Y:S04]  /*8600*/  SHF.L.U32 R6, RZ, 0x1f, RZ ;  /* 0x0000001fff067819 */ /* 0x000fe800000006ff */
[----:B------:R-:W1:Y:S02]  /*8610*/  SYNCS.PHASECHK.TRANS64.TRYWAIT P0, [R0+URZ+0x80], R6 ;  /* 0x00008006000075a7 */ /* 0x000e6400080011ff */
[----:B-1----:R-:W-:Y:S05]  /*8620*/  @!P0 BRA `(.L_x_147) ;  /* 0x0000003400e08947 */ /* 0x002fea0003800000 */
.L_x_146:
[----:B------:R-:W-:Y:S05]  /*8630*/  BSYNC B0 ;  /* 0x0000000000007941 */ /* 0x000fea0003800000 */
.L_x_145:
[----:B------:R-:W-:Y:S01]  /*8640*/  ISETP.NE.AND P0, PT, R76, RZ, PT ;  /* 0x000000ff4c00720c */ /* 0x000fe20003f05270 */
[----:B------:R-:W-:Y:S11]  /*8650*/  VIADD R74, R74, 0x1 ;  /* 0x000000014a4a7836 */ /* 0x000ff60000000000 */
[----:B------:R-:W-:Y:S01]  /*8660*/  @!UPT UIADD3 URZ, UPT, UPT, URZ, URZ, URZ ;  /* 0x000000fffffff290 */ /* 0x000fe2000fffe0ff */
[----:B------:R3:W4:Y:S04]  /*8670*/  @P0 LDS.128 R32, [R5] ;  /* 0x0000000005200984 */ /* 0x0007280000000c00 */
[----:B------:R3:W1:Y:S04]  /*8680*/  @P0 LDS.128 R36, [R4+0x10] ;  /* 0x0000100004240984 */ /* 0x0006680000000c00 */
[----:B------:R3:W1:Y:S04]  /*8690*/  @P0 LDS.128 R40, [R3+0x20] ;  /* 0x0000200003280984 */ /* 0x0006680000000c00 */
[----:B------:R3:W1:Y:S01]  /*86a0*/  @P0 LDS.128 R44, [R2+0x30] ;  /* 0x00003000022c0984 */ /* 0x0006620000000c00 */
[C---:B------:R-:W-:Y:S04]  /*86b0*/  ISETP.NE.AND P0, PT, R74.reuse, 0x4, PT ;  /* 0x000000044a00780c */ /* 0x040fe80003f05270 */
[----:B------:R-:W-:Y:S02]  /*86c0*/  SEL R74, R74, RZ, P0 ;  /* 0x000000ff4a4a7207 */ /* 0x000fe40000000000 */
[----:B------:R-:W-:Y:S02]  /*86d0*/  SEL R77, RZ, 0x1, P0 ;  /* 0x00000001ff4d7807 */ /* 0x000fe40000000000 */
.L_x_144:
[----:B------:R-:W-:Y:S05]  /*86e0*/  BSYNC B1 ;  /* 0x0000000000017941 */ /* 0x000fea0003800000 */
.L_x_143:
        /* <DEDUP_REMOVED lines=21> */
.L_x_148:
[----:B------:R-:W-:Y:S05]  /*8840*/  WARPSYNC.ALL ;  /* 0x0000000000007948 */ /* 0x000fea0003800000 */
[----:B------:R-:W-:Y:S01]  /*8850*/  R2UR UR4, R25 ;  /* 0x00000000190472ca */ /* 0x000fe200000e0000 */
[----:B------:R-:W-:Y:S01]  /*8860*/  BSSY.RECONVERGENT B0, `(.L_x_149) ;  /* 0x000003f000007945 */ /* 0x000fe20003800200 */
[----:B------:R-:W-:Y:S02]  /*8870*/  ISETP.NE.AND P6, PT, R71, RZ, PT ;  /* 0x000000ff4700720c */ /* 0x000fe40003fc5270 */
[----:B------:R-:W-:Y:S02]  /*8880*/  ISETP.NE.AND P0, PT, R69, RZ, PT ;  /* 0x000000ff4500720c */ /* 0x000fe40003f05270 */
[----:B------:R-:W-:Y:S07]  /*8890*/  MOV R20, UR44 ;  /* 0x0000002c00147c02 */ /* 0x000fee0008000f00 */
[----:B---3--:R-:W1:Y:S02]  /*88a0*/  LDTM.x16 R4, tmem[UR4+0x30] ;  /* 0x00003004000479ee */ /* 0x008e640008240000 */
[----:B------:R-:W-:Y:S04]  /*88b0*/  @P6 LEA R20, R20, UR43, 0x3 ;  /* 0x0000002b14146c11 */ /* 0x000fe8000f8e18ff */
[----:B------:R-:W-:Y:S04]  /*88c0*/  @P6 IADD3 R20, PT, PT, R20, 0xa0, RZ ;  /* 0x000000a014146810 */ /* 0x000fe80007ffe0ff */
[----:B------:R-:W-:Y:S01]  /*88d0*/  @P6 PRMT R20, R73, 0x654, R20 ;  /* 0x0000065449146816 */ /* 0x000fe20000000014 */
[C---:B-1----:R-:W-:Y:S01]  /*88e0*/  FMUL R0, R24.reuse, R4 ;  /* 0x0000000418007220 */ /* 0x042fe20000400000 */
        /* <DEDUP_REMOVED lines=34> */
[----:B------:R-:W-:Y:S04]  /*8b10*/  @P6 SHF.L.U32 R0, R77, 0x1f, RZ ;  /* 0x0000001f4d006819 */ /* 0x000fe800000006ff */
[----:B------:R3:W-:Y:S01]  /*8b20*/  STS.128 [R62+0x6030], R16 ;  /* 0x006030103e007388 */ /* 0x0007e20000000c00 */
[----:B------:R-:W-:Y:S01]  /*8b30*/  @!PT LDS RZ, [RZ] ;  /* 0x00000000fffff984 */ /* 0x000fe20000000800 */
[----:B------:R-:W-:Y:S01]  /*8b40*/  @!PT LDS RZ, [RZ] ;  /* 0x00000000fffff984 */ /* 0x000fe20000000800 */
[----:B------:R-:W-:Y:S01]  /*8b50*/  @!PT LDS RZ, [RZ] ;  /* 0x00000000fffff984 */ /* 0x000fe20000000800 */
[----:B------:R-:W-:Y:S01]  /*8b60*/  @!PT LDS RZ, [RZ] ;  /* 0x00000000fffff984 */ /* 0x000fe20000000800 */
[----:B------:R4:W-:Y:S06]  /*8b70*/  MEMBAR.ALL.CTA ;  /* 0x0000000000007992 */ /* 0x0009ec0000008000 */
[----:B----4-:R-:W4:Y:S01]  /*8b80*/  FENCE.VIEW.ASYNC.S ;  /* 0x00000000000073c6 */ /* 0x010f220000000000 */
[----:B-1----:R-:W-:Y:S01]  /*8b90*/  LEA R6, R74, UR43, 0x3 ;  /* 0x0000002b4a067c11 */ /* 0x002fe2000f8e18ff */
[----:B----4-:R-:W-:Y:S06]  /*8ba0*/  BAR.SYNC.DEFER_BLOCKING 0x1, 0x80 ;  /* 0x0042000000007b1d */ /* 0x010fec0000010000 */
        /* <DEDUP_REMOVED lines=10> */
.L_x_150:
[----:B------:R-:W-:Y:S05]  /*8c50*/  BSYNC.RECONVERGENT B0 ;  /* 0x0000000000007941 */ /* 0x000fea0003800200 */
.L_x_149:
[----:B------:R-:W-:Y:S01]  /*8c60*/  BAR.SYNC.DEFER_BLOCKING 0x1, 0x80 ;  /* 0x0042000000007b1d */ /* 0x000fe20000010000 */
[----:B------:R-:W-:Y:S04]  /*8c70*/  UIADD3 UR4, UPT, UPT, UR44, 0x1, URZ ;  /* 0x000000012c047890 */ /* 0x000fe8000fffe0ff */
[----:B------:R-:W-:Y:S04]  /*8c80*/  UISETP.NE.AND UP0, UPT, UR4, 0x4, UPT ;  /* 0x000000040400788c */ /* 0x000fe8000bf05270 */
[----:B------:R-:W-:Y:S01]  /*8c90*/  USEL UR47, UR4, URZ, UP0 ;  /* 0x000000ff042f7287 */ /* 0x000fe20008000000 */
[----:B------:R1:W-:Y:S01]  /*8ca0*/  @P6 SYNCS.ARRIVE.TRANS64.RED.A1T0 RZ, [R20+URZ], RZ ;  /* 0x000000ff14ff69a7 */ /* 0x0003e200081004ff */
[----:B------:R-:W-:Y:S01]  /*8cb0*/  BSSY B1, `(.L_x_151) ;  /* 0x000001c000017945 */ /* 0x000fe20003800000 */
[----:B------:R-:W4:Y:S02]  /*8cc0*/  @P6 SYNCS.PHASECHK.TRANS64.TRYWAIT P0, [R6+URZ+0x80], R0 ;  /* 0x00008000060065a7 */ /* 0x000f2400080011ff */
[----:B----4-:R-:W-:Y:S01]  /*8cd0*/  @P6 SEL R75, RZ, 0x1, !P0 ;  /* 0x00000001ff4b6807 */ /* 0x010fe20004000000 */
        /* <DEDUP_REMOVED lines=10> */
[----:B------:R-:W-:Y:S04]  /*8d80*/  SHF.L.U32 R5, R77, 0x1f, RZ ;  /* 0x0000001f4d057819 */ /* 0x000fe800000006ff */
[----:B------:R-:W1:Y:S02]  /*8d90*/  SYNCS.PHASECHK.TRANS64.TRYWAIT P0, [R6+URZ+0x80], R5 ;  /* 0x00008005060075a7 */ /* 0x000e6400080011ff */
[----:B-1----:R-:W-:Y:S05]  /*8da0*/  @!P0 BRA `(.L_x_155) ;  /* 0x0000003000148947 */ /* 0x002fea0003800000 */
.L_x_154:
[----:B------:R-:W-:Y:S05]  /*8db0*/  BSYNC B0 ;  /* 0x0000000000007941 */ /* 0x000fea0003800000 */
.L_x_153:
[----:B------:R-:W-:Y:S01]  /*8dc0*/  ISETP.NE.AND P0, PT, R76, RZ, PT ;  /* 0x000000ff4c00720c */ /* 0x000fe20003f05270 */
[----:B------:R-:W-:Y:S11]  /*8dd0*/  VIADD R74, R74, 0x1 ;  /* 0x000000014a4a7836 */ /* 0x000ff60000000000 */
[----:B------:R-:W-:Y:S01]  /*8de0*/  @!UPT UIADD3 URZ, UPT, UPT, URZ, URZ, URZ ;  /* 0x000000fffffff290 */ /* 0x000fe2000fffe0ff */
[----:B------:R-:W4:Y:S04]  /*8df0*/  @P0 LDS.128 R32, [R4] ;  /* 0x0000000004200984 */ /* 0x000f280000000c00 */
[----:B------:R-:W1:Y:S04]  /*8e00*/  @P0 LDS.128 R36, [R3+0x10] ;  /* 0x0000100003240984 */ /* 0x000e680000000c00 */
[----:B------:R-:W1:Y:S04]  /*8e10*/  @P0 LDS.128 R40, [R2+0x20] ;  /* 0x0000200002280984 */ /* 0x000e680000000c00 */
[----:B------:R5:W1:Y:S01]  /*8e20*/  @P0 LDS.128 R44, [R0+0x30] ;  /* 0x00003000002c0984 */ /* 0x000a620000000c00 */
[C---:B------:R-:W-:Y:S04]  /*8e30*/  ISETP.NE.AND P0, PT, R74.reuse, 0x4, PT ;  /* 0x000000044a00780c */ /* 0x040fe80003f05270 */
[----:B------:R-:W-:Y:S02]  /*8e40*/  SEL R74, R74, RZ, P0 ;  /* 0x000000ff4a4a7207 */ /* 0x000fe40000000000 */
[----:B-----5:R-:W-:Y:S04]  /*8e50*/  SEL R0, RZ, 0x1, P0 ;  /* 0x00000001ff007807 */ /* 0x020fe80000000000 */
[----:B------:R-:W-:Y:S02]  /*8e60*/  LOP3.LUT R77, R77, R0, RZ, 0x3c, !PT ;  /* 0x000000004d4d7212 */ /* 0x000fe400078e3cff */
.L_x_152:
[----:B------:R-:W-:Y:S05]  /*8e70*/  BSYNC B1 ;  /* 0x0000000000017941 */ /* 0x000fea0003800000 */
.L_x_151:
[----:B------:R-:W-:Y:S05]  /*8e80*/  VIADD R0, R25, 0x40 ;  /* 0x0000004019007836 */ /* 0x000fea0000000000 */
[----:B------:R-:W-:Y:S04]  /*8e90*/  SHF.R.U32.HI R0, RZ, 0x15, R0 ;  /* 0x00000015ff007819 */ /* 0x000fe80000011600 */
[----:B------:R-:W-:Y:S11]  /*8ea0*/  LOP3.LUT P0, RZ, R0, 0x3, R56, 0x48, !PT ;  /* 0x0000000300ff7812 */ /* 0x000ff60007804838 */
[----:B------:R-:W-:Y:S02]  /*8eb0*/  @!UPT UIADD3 URZ, UPT, UPT, URZ, URZ, URZ ;  /* 0x000000fffffff290 */ /* 0x000fe4000fffe0ff */
[----:B------:R-:W-:Y:S05]  /*8ec0*/  @!P0 BRA `(.L_x_156) ;  /* 0x0000000000408947 */ /* 0x000fea0003800000 */
[----:B------:R-:W1:Y:S01]  /*8ed0*/  LDCU.64 UR8, c[0x4][0x70] ;  /* 0x01000e00ff0877ac */ /* 0x000e620008000a00 */
[----:B------:R-:W-:Y:S01]  /*8ee0*/  MOV R3, 0x0 ;  /* 0x0000000000037802 */ /* 0x000fe20000000f00 */
[----:B------:R-:W-:Y:S02]  /*8ef0*/  HFMA2 R12, -RZ, RZ, 0, 5.9604644775390625e-08 ;  /* 0x00000001ff0c7431 */ /* 0x000fe400000001ff */
[----:B---3--:R-:W-:Y:S02]  /*8f00*/  IMAD.MOV.U32 R8, RZ, RZ, 0x192 ;  /* 0x00000192ff087424 */ /* 0x008fe400078e00ff */
        /* <DEDUP_REMOVED lines=12> */
.L_x_156:
[----:B------:R-:W-:Y:S05]  /*8fd0*/  WARPSYNC.ALL ;  /* 0x0000000000007948 */ /* 0x000fea0003800000 */
[----:B------:R-:W-:Y:S01]  /*8fe0*/  R2UR UR4, R25 ;  /* 0x00000000190472ca */ /* 0x000fe200000e0000 */
[----:B------:R-:W-:Y:S01]  /*8ff0*/  BSSY.RECONVERGENT B0, `(.L_x_157) ;  /* 0x0000042000007945 */ /* 0x000fe20003800200 */
[----:B------:R-:W-:Y:S02]  /*9000*/  ISETP.NE.AND P6, PT, R71, RZ, PT ;  /* 0x000000ff4700720c */ /* 0x000fe40003fc5270 */
[----:B------:R-:W-:Y:S02]  /*9010*/  ISETP.NE.AND P0, PT, R69, RZ, PT ;  /* 0x000000ff4500720c */ /* 0x000fe40003f05270 */
[----:B------:R-:W-:Y:S07]  /*9020*/  MOV R20, UR47 ;  /* 0x0000002f00147c02 */ /* 0x000fee0008000f00 */
[----:B-1-3--:R-:W1:Y:S02]  /*9030*/  LDTM.x16 R4, tmem[UR4+0x40] ;  /* 0x00004004000479ee */ /* 0x00ae640008240000 */
        /* <DEDUP_REMOVED lines=18> */
[----:B------:R-:W-:Y:S01]  /*9160*/  STS.128 [R67], R28 ;  /* 0x0000001c43007388 */ /* 0x000fe20000000c00 */
        /* <DEDUP_REMOVED lines=30> */
[----:B------:R-:W-:Y:S02]  /*9350*/  UIADD3 UR4, UPT, UPT, UR43, 0x200, URZ ;  /* 0x000002002b047890 */ /* 0x000fe4000fffe0ff */
[----:B------:R-:W-:Y:S01]  /*9360*/  UIADD3 UR9, UPT, UPT, UR49, 0x40, URZ ;  /* 0x0000004031097890 */ /* 0x000fe2000fffe0ff */
[----:B------:R-:W-:Y:S01]  /*9370*/  UMOV UR10, UR50 ;  /* 0x00000032000a7c82 */ /* 0x000fe20008000000 */
[----:B------:R-:W-:Y:S02]  /*9380*/  UMOV UR11, UR36 ;  /* 0x00000024000b7c82 */ /* 0x000fe40008000000 */
[----:B------:R-:W-:Y:S01]  /*9390*/  MOV R59, UR4 ;  /* 0x00000004003b7c02 */ /* 0x000fe20008000f00 */
[----:B------:R-:W-:Y:S03]  /*93a0*/  UIADD3 UR4, UP0, UPT, UR54, 0x680, URZ ;  /* 0x0000068036047890 */ /* 0x000fe6000ff1e0ff */
[----:B------:R-:W-:Y:S01]  /*93b0*/  R2UR UR8, R59 ;  /* 0x000000003b0872ca */ /* 0x000fe200000e0000 */
[----:B------:R-:W-:Y:S11]  /*93c0*/  UIADD3.X UR5, UPT, UPT, URZ, UR55, URZ, UP0, !UPT ;  /* 0x00000037ff057290 */ /* 0x000ff600087fe4ff */
[----:B------:R-:W-:Y:S01]  /*93d0*/  @!UPT UIADD3 URZ, UPT, UPT, URZ, URZ, URZ ;  /* 0x000000fffffff290 */ /* 0x000fe2000fffe0ff */
[----:B------:R1:W-:Y:S01]  /*93e0*/  UTMASTG.3D [UR8], [UR4] ;  /* 0x00000008040073b5 */ /* 0x0003e20008010000 */
[----:B------:R0:W-:Y:S01]  /*93f0*/  UTMACMDFLUSH ;  /* 0x00000000000079b7 */ /* 0x0001e20000000000 */
[----:B-1----:R-:W-:Y:S04]  /*9400*/  DEPBAR.LE SB0, 0x1 ;  /* 0x000080400000791a */ /* 0x002fe80000000000 */
.L_x_158:
[----:B------:R-:W-:Y:S05]  /*9410*/  BSYNC.RECONVERGENT B0 ;  /* 0x0000000000007941 */ /* 0x000fea0003800200 */
.L_x_157:
        /* <DEDUP_REMOVED lines=21> */
.L_x_162:
[----:B------:R-:W-:Y:S05]  /*9570*/  BSYNC B0 ;  /* 0x0000000000007941 */ /* 0x000fea0003800000 */
.L_x_161:
        /* <DEDUP_REMOVED lines=11> */
.L_x_160:
[----:B------:R-:W-:Y:S05]  /*9630*/  BSYNC B1 ;  /* 0x0000000000017941 */ /* 0x000fea0003800000 */
.L_x_159:
        /* <DEDUP_REMOVED lines=21> */
.L_x_164:
        /* <DEDUP_REMOVED lines=65> */
.L_x_166:
[----:B------:R-:W-:Y:S05]  /*9ba0*/  BSYNC.RECONVERGENT B0 ;  /* 0x0000000000007941 */ /* 0x000fea0003800200 */
.L_x_165:
        /* <DEDUP_REMOVED lines=21> */
.L_x_170:
[----:B------:R-:W-:Y:S05]  /*9d00*/  BSYNC B0 ;  /* 0x0000000000007941 */ /* 0x000fea0003800000 */
.L_x_169:
        /* <DEDUP_REMOVED lines=11> */
.L_x_168:
[----:B------:R-:W-:Y:S05]  /*9dc0*/  BSYNC B1 ;  /* 0x0000000000017941 */ /* 0x000fea0003800000 */
.L_x_167:
        /* <DEDUP_REMOVED lines=21> */
.L_x_172:
        /* <DEDUP_REMOVED lines=46> */
[----:B------:R-:W-:Y:S02]  /*a200*/  @P6 SHF.L.U32 R2, R77, 0x1f, RZ ;  /* 0x0000001f4d026819 */ /* 0x000fe400000006ff */
        /* <DEDUP_REMOVED lines=18> */
.L_x_174:
[----:B------:R-:W-:Y:S05]  /*a330*/  BSYNC.RECONVERGENT B0 ;  /* 0x0000000000007941 */ /* 0x000fea0003800200 */
.L_x_173:
        /* <DEDUP_REMOVED lines=18> */
[----:B------:R-:W-:Y:S04]  /*a460*/  SHF.L.U32 R77, R77, 0x1f, RZ ;  /* 0x0000001f4d4d7819 */ /* 0x000fe800000006ff */
[----:B------:R-:W1:Y:S02]  /*a470*/  SYNCS.PHASECHK.TRANS64.TRYWAIT P0, [R0+URZ+0x80], R77 ;  /* 0x0000804d000075a7 */ /* 0x000e6400080011ff */
[----:B-1----:R-:W-:Y:S05]  /*a480*/  @!P0 BRA `(.L_x_179) ;  /* 0x0000001800988947 */ /* 0x002fea0003800000 */
.L_x_178:
[----:B------:R-:W-:Y:S05]  /*a490*/  BSYNC B0 ;  /* 0x0000000000007941 */ /* 0x000fea0003800000 */
.L_x_177:
[----:B------:R-:W-:Y:S11]  /*a4a0*/  ISETP.NE.AND P0, PT, R76, RZ, PT ;  /* 0x000000ff4c00720c */ /* 0x000ff60003f05270 */
[----:B------:R-:W-:Y:S02]  /*a4b0*/  @!UPT UIADD3 URZ, UPT, UPT, URZ, URZ, URZ ;  /* 0x000000fffffff290 */ /* 0x000fe4000fffe0ff */
[----:B------:R3:W4:Y:S04]  /*a4c0*/  @P0 LDS.128 R32, [R4] ;  /* 0x0000000004200984 */ /* 0x0007280000000c00 */
[----:B------:R3:W1:Y:S04]  /*a4d0*/  @P0 LDS.128 R36, [R3+0x10] ;  /* 0x0000100003240984 */ /* 0x0006680000000c00 */
[----:B------:R3:W1:Y:S04]  /*a4e0*/  @P0 LDS.128 R40, [R2+0x20] ;  /* 0x0000200002280984 */ /* 0x0006680000000c00 */
[----:B------:R3:W1:Y:S02]  /*a4f0*/  @P0 LDS.128 R44, [R74+0x30] ;  /* 0x000030004a2c0984 */ /* 0x0006640000000c00 */
.L_x_176:
[----:B------:R-:W-:Y:S05]  /*a500*/  BSYNC B1 ;  /* 0x0000000000017941 */ /* 0x000fea0003800000 */
.L_x_175:
        /* <DEDUP_REMOVED lines=21> */
.L_x_180:
[----:B------:R-:W-:Y:S01]  /*a660*/  ISETP.NE.AND P0, PT, R69, RZ, PT ;  /* 0x000000ff4500720c */ /* 0x000fe20003f05270 */
[----:B------:R-:W-:Y:S05]  /*a670*/  WARPSYNC.ALL ;  /* 0x0000000000007948 */ /* 0x000fea0003800000 */
[----:B------:R-:W-:Y:S01]  /*a680*/  R2UR UR4, R25 ;  /* 0x00000000190472ca */ /* 0x000fe200000e0000 */
[----:B------:R-:W-:Y:S01]  /*a690*/  BSSY.RECONVERGENT B0, `(.L_x_181) ;  /* 0x000003b000007945 */ /* 0x000fe20003800200 */
[----:B------:R-:W-:Y:S04]  /*a6a0*/  IADD3 R72, PT, PT, R72, 0x110, RZ ;  /* 0x0000011048487810 */ /* 0x000fe80007ffe0ff */
[----:B------:R-:W-:Y:S07]  /*a6b0*/  LOP3.LUT R72, R72, 0xfefffff8, RZ, 0xc0, !PT ;  /* 0xfefffff848487812 */ /* 0x000fee00078ec0ff */
[----:B---3--:R-:W1:Y:S01]  /*a6c0*/  LDTM.x16 R4, tmem[UR4+0x70] ;  /* 0x00007004000479ee */ /* 0x008e620008240000 */
[----:B------:R-:W-:Y:S01]  /*a6d0*/  NOP ;  /* 0x0000000000007918 */ /* 0x000fe20000000000 */
[----:B-1----:R1:W-:Y:S01]  /*a6e0*/  SYNCS.ARRIVE.TRANS64.RED.A1T0 RZ, [R72+URZ], RZ ;  /* 0x000000ff48ff79a7 */ /* 0x0023e200081004ff */
[C---:B------:R-:W-:Y:S01]  /*a6f0*/  FMUL R0, R24.reuse, R4 ;  /* 0x0000000418007220 */ /* 0x040fe20000400000 */
        /* <DEDUP_REMOVED lines=52> */
.L_x_182:
[----:B------:R-:W-:Y:S05]  /*aa40*/  BSYNC.RECONVERGENT B0 ;  /* 0x0000000000007941 */ /* 0x000fea0003800200 */
.L_x_181:
[----:B------:R-:W-:Y:S01]  /*aa50*/  BAR.SYNC.DEFER_BLOCKING 0x1, 0x80 ;  /* 0x0042000000007b1d */ /* 0x000fe20000010000 */
[----:B------:R-:W-:Y:S01]  /*aa60*/  UISETP.NE.AND UP0, UPT, UR52, -0x8, UPT ;  /* 0xfffffff83400788c */ /* 0x000fe2000bf05270 */
[----:B------:R-:W-:Y:S08]  /*aa70*/  IADD3 R22, PT, PT, R22, 0x1, RZ ;  /* 0x0000000116167810 */ /* 0x000ff00007ffe0ff */
[----:B------:R-:W-:Y:S05]  /*aa80*/  BRA.U !UP0, `(.L_x_183) ;  /* 0x0000000108247547 */ /* 0x000fea000b800000 */
[----:B------:R-:W-:Y:S01]  /*aa90*/  ISETP.NE.AND P0, PT, R71, RZ, PT ;  /* 0x000000ff4700720c */ /* 0x000fe20003f05270 */
[----:B------:R-:W-:Y:S01]  /*aaa0*/  IMAD.U32 R0, RZ, RZ, UR47 ;  /* 0x0000002fff007e24 */ /* 0x000fe2000f8e00ff */
[----:B------:R-:W-:Y:S04]  /*aab0*/  UIADD3 UR4, UPT, UPT, UR47, 0x1, URZ ;  /* 0x000000012f047890 */ /* 0x000fe8000fffe0ff */
[----:B------:R-:W-:Y:S04]  /*aac0*/  UISETP.NE.AND UP0, UPT, UR4, 0x4, UPT ;  /* 0x000000040400788c */ /* 0x000fe8000bf05270 */
[----:B------:R-:W-:Y:S03]  /*aad0*/  USEL UR47, UR4, URZ, UP0 ;  /* 0x000000ff042f7287 */ /* 0x000fe60008000000 */
[----:B------:R-:W-:Y:S05]  /*aae0*/  @P0 LEA R0, R0, UR43, 0x3 ;  /* 0x0000002b00000c11 */ /* 0x000fea000f8e18ff */
[----:B------:R-:W-:Y:S05]  /*aaf0*/  @P0 VIADD R0, R0, 0xa0 ;  /* 0x000000a000000836 */ /* 0x000fea0000000000 */
[----:B------:R-:W-:Y:S04]  /*ab00*/  @P0 PRMT R0, R73, 0x654, R0 ;  /* 0x0000065449000816 */ /* 0x000fe80000000000 */
[----:B------:R3:W-:Y:S03]  /*ab10*/  @P0 SYNCS.ARRIVE.TRANS64.RED.A1T0 RZ, [R0+URZ], RZ ;  /* 0x000000ff00ff09a7 */ /* 0x0007e600081004ff */
.L_x_183:
[----:B------:R-:W-:Y:S01]  /*ab20*/  R2UR UR6, R70 ;  /* 0x00000000460672ca */ /* 0x000fe200000e0000 */
[----:B------:R-:W-:Y:S01]  /*ab30*/  UIADD3 UR52, UPT, UPT, UR52, 0x8, URZ ;  /* 0x0000000834347890 */ /* 0x000fe2000fffe0ff */
[----:B------:R-:W-:Y:S01]  /*ab40*/  R2UR UR5, R57 ;  /* 0x00000000390572ca */ /* 0x000fe200000e0000 */
[----:B------:R-:W-:Y:S01]  /*ab50*/  UMOV UR36, UR63 ;  /* 0x0000003f00247c82 */ /* 0x000fe20008000000 */
[----:B------:R-:W-:Y:S02]  /*ab60*/  R2UR UR4, R58 ;  /* 0x000000003a0472ca */ /* 0x000fe400000e0000 */
[----:B------:R-:W-:Y:S02]  /*ab70*/  ISETP.NE.AND P0, PT, R61, 0x2, PT ;  /* 0x000000023d00780c */ /* 0x000fe40003f05270 */
[----:B------:R-:W-:Y:S02]  /*ab80*/  ISETP.NE.AND P1, PT, R22, 0x4, PT ;  /* 0x000000041600780c */ /* 0x000fe40003f25270 */
[----:B------:R-:W-:Y:S02]  /*ab90*/  SEL R2, RZ, 0x1, P0 ;  /* 0x00000001ff027807 */ /* 0x000fe40000000000 */
[----:B---3--:R-:W-:Y:S01]  /*aba0*/  SEL R0, RZ, 0x1, P1 ;  /* 0x00000001ff007807 */ /* 0x008fe20000800000 */
[----:B------:R-:W-:Y:S01]  /*abb0*/  UISETP.NE.AND UP0, UPT, UR6, URZ, UPT ;  /* 0x000000ff0600728c */ /* 0x000fe2000bf05270 */
[----:B------:R-:W-:Y:S01]  /*abc0*/  LOP3.LUT R63, R63, R2, RZ, 0x3c, !PT ;  /* 0x000000023f3f7212 */ /* 0x000fe200078e3cff */
[----:B------:R-:W-:Y:S01]  /*abd0*/  UIADD3 UR20, UPT, UPT, UR37, UR5, URZ ;  /* 0x0000000525147290 */ /* 0x000fe2000fffe0ff */
[----:B------:R-:W-:Y:S01]  /*abe0*/  LOP3.LUT R64, R64, R0, RZ, 0x3c, !PT ;  /* 0x0000000040407212 */ /* 0x000fe200078e3cff */
[----:B------:R-:W-:Y:S01]  /*abf0*/  UIADD3 UR16, UPT, UPT, UR38, UR4, URZ ;  /* 0x0000000426107290 */ /* 0x000fe2000fffe0ff */
[----:B------:R-:W-:Y:S02]  /*ac00*/  SEL R61, R61, RZ, P0 ;  /* 0x000000ff3d3d7207 */ /* 0x000fe40000000000 */
[----:B------:R-:W-:Y:S02]  /*ac10*/  SEL R22, R22, RZ, P1 ;  /* 0x000000ff16167207 */ /* 0x000fe40000800000 */
[----:B------:R-:W-:Y:S07]  /*ac20*/  BRA.U UP0, `(.L_x_184) ;  /* 0xffffffb500707547 */ /* 0x000fee000b83ffff */
[----:B------:R-:W3:Y:S01]  /*ac30*/  LDCU.64 UR4, c[0x0][0x888] ;  /* 0x00011100ff0477ac */ /* 0x000ee20008000a00 */
[----:B------:R-:W4:Y:S01]  /*ac40*/  LDCU.64 UR6, c[0x0][0x890] ;  /* 0x00011200ff0677ac */ /* 0x000f220008000a00 */
[----:B---3--:R-:W-:Y:S02]  /*ac50*/  ISETP.NE.U32.AND P2, PT, RZ, UR4, PT ;  /* 0x00000004ff007c0c */ /* 0x008fe4000bf45070 */
[----:B----4-:R-:W-:Y:S02]  /*ac60*/  ISETP.NE.U32.AND P1, PT, RZ, UR6, PT ;  /* 0x00000006ff007c0c */ /* 0x010fe4000bf25070 */
[----:B------:R-:W-:Y:S02]  /*ac70*/  ISETP.NE.AND.EX P2, PT, RZ, UR5, PT, P2 ;  /* 0x00000005ff007c0c */ /* 0x000fe4000bf45320 */
[----:B------:R-:W-:-:S13]  /*ac80*/  ISETP.NE.AND.EX P0, PT, RZ, UR7, PT, P1 ;  /* 0x00000007ff007c0c */ /* 0x000fda000bf05310 */
[----:B------:R-:W-:Y:S05]  /*ac90*/  @P2 BRA P0, `(.L_x_185) ;  /* 0x00000000003c2947 */ /* 0x000fea0000000000 */
[----:B------:R-:W-:-:S13]  /*aca0*/  ISETP.NE.AND.EX P1, PT, RZ, UR7, PT, P1 ;  /* 0x00000007ff007c0c */ /* 0x000fda000bf25310 */
[----:B------:R-:W-:Y:S05]  /*acb0*/  @P1 BRA `(.L_x_186) ;  /* 0x00000000000c1947 */ /* 0x000fea0003800000 */
[----:B------:R-:W-:-:S13]  /*acc0*/  FSETP.NEU.AND P0, PT, R27, RZ, PT ;  /* 0x000000ff1b00720b */ /* 0x000fda0003f0d000 */
[----:B------:R-:W-:Y:S05]  /*acd0*/  @!P0 EXIT ;  /* 0x000000000000894d */ /* 0x000fea0003800000 */
[----:B------:R-:W-:Y:S05]  /*ace0*/  BRA `(.L_x_185) ;  /* 0x0000000000287947 */ /* 0x000fea0003800000 */
.L_x_186:
[----:B------:R-:W-:Y:S01]  /*acf0*/  ISETP.NE.AND P0, PT, R60, RZ, PT ;  /* 0x000000ff3c00720c */ /* 0x000fe20003f05270 */
[----:B------:R-:W-:-:S12]  /*ad00*/  BSSY.RECONVERGENT B0, `(.L_x_185) ;  /* 0x0000008000007945 */ /* 0x000fd80003800200 */
[----:B------:R-:W-:Y:S05]  /*ad10*/  @P0 BRA `(.L_x_187) ;  /* 0x0000000000100947 */ /* 0x000fea0003800000 */
[----:B------:R-:W-:-:S04]  /*ad20*/  ISETP.NE.U32.AND P0, PT, RZ, UR4, PT ;  /* 0x00000004ff007c0c */ /* 0x000fc8000bf05070 */
[----:B------:R-:W-:-:S13]  /*ad30*/  ISETP.NE.AND.EX P0, PT, RZ, UR5, PT, P0 ;  /* 0x00000005ff007c0c */ /* 0x000fda000bf05300 */
[----:B------:R-:W-:Y:S05]  /*ad40*/  @!P0 EXIT ;  /* 0x000000000000894d */ /* 0x000fea0003800000 */
[----:B------:R-:W-:Y:S05]  /*ad50*/  BRA `(.L_x_188) ;  /* 0x0000000000087947 */ /* 0x000fea0003800000 */
.L_x_187:
[----:B------:R-:W-:-:S13]  /*ad60*/  FSETP.NEU.AND P0, PT, R27, RZ, PT ;  /* 0x000000ff1b00720b */ /* 0x000fda0003f0d000 */
[----:B------:R-:W-:Y:S05]  /*ad70*/  @!P0 EXIT ;  /* 0x000000000000894d */ /* 0x000fea0003800000 */
.L_x_188:
[----:B------:R-:W-:Y:S05]  /*ad80*/  BSYNC.RECONVERGENT B0 ;  /* 0x0000000000007941 */ /* 0x000fea0003800200 */
.L_x_185:
[----:B------:R-:W3:Y:S01]  /*ad90*/  S2UR UR7, SR_CgaCtaId ;  /* 0x00000000000779c3 */ /* 0x000ee20000008800 */
[----:B------:R-:W-:Y:S01]  /*ada0*/  ULEA UR6, UR47, UR43, 0x3 ;  /* 0x0000002b2f067291 */ /* 0x000fe2000f8e18ff */
[----:B------:R-:W-:-:S04]  /*adb0*/  DEPBAR.LE SB0, 0x0 ;  /* 0x000080000000791a */ /* 0x000fc80000000000 */
[----:B------:R-:W-:-:S04]  /*adc0*/  UIADD3 UR6, UPT, UPT, UR6, 0xa0, URZ ;  /* 0x000000a006067890 */ /* 0x000fc8000fffe0ff */
[----:B---3--:R-:W-:-:S09]  /*add0*/  UPRMT UR6, UR7, 0x654, UR6 ;  /* 0x0000065407067896 */ /* 0x008fd20008000006 */
[----:B------:R-:W-:Y:S01]  /*ade0*/  SYNCS.ARRIVE.TRANS64.RED.A1T0 RZ, [UR6], RZ ;  /* 0x000000ffffff79a7 */ /* 0x000fe20008100406 */
[----:B------:R-:W-:Y:S05]  /*adf0*/  EXIT ;  /* 0x000000000000794d */ /* 0x000fea0003800000 */
.L_x_24:
[----:B-1----:R1:W2:Y:S02]  /*ae00*/  SYNCS.PHASECHK.TRANS64.TRYWAIT P0, [R0+URZ+0x140], R2 ;  /* 0x00014002000075a7 */ /* 0x0022a400080011ff */
[----:B--2---:R-:W-:Y:S05]  /*ae10*/  @!P0 NANOSLEEP.SYNCS 0x989680 ;  /* 0x009896800000895d */ /* 0x004fea0003900000 */
[----:B------:R-:W2:Y:S02]  /*ae20*/  @!P0 SYNCS.PHASECHK.TRANS64 P0, [R0+URZ+0x140], R2 ;  /* 0x00014002000085a7 */ /* 0x000ea400080010ff */
[----:B--2---:R-:W-:Y:S05]  /*ae30*/  @!P0 BRA `(.L_x_24) ;  /* 0xfffffffc00f08947 */ /* 0x004fea000383ffff */
[----:B------:R-:W-:Y:S05]  /*ae40*/  BRA `(.L_x_189) ;  /* 0xffffff6c00687947 */ /* 0x000fea000383ffff */
.L_x_27:
[----:B-1----:R-:W-:-:S07]  /*ae50*/  MOV R0, UR33 ;  /* 0x0000002100007c02 */ /* 0x002fce0008000f00 */
.L_x_190:
[----:B-1----:R1:W2:Y:S02]  /*ae60*/  SYNCS.PHASECHK.TRANS64.TRYWAIT P0, [R0+URZ+0x40], R3 ;  /* 0x00004003000075a7 */ /* 0x0022a400080011ff */
[----:B--2---:R-:W-:Y:S05]  /*ae70*/  @!P0 NANOSLEEP.SYNCS 0x989680 ;  /* 0x009896800000895d */ /* 0x004fea0003900000 */
[----:B------:R-:W2:Y:S02]  /*ae80*/  @!P0 SYNCS.PHASECHK.TRANS64 P0, [R0+URZ+0x40], R3 ;  /* 0x00004003000085a7 */ /* 0x000ea400080010ff */
[----:B--2---:R-:W-:Y:S05]  /*ae90*/  @!P0 BRA `(.L_x_190) ;  /* 0xfffffffc00f08947 */ /* 0x004fea000383ffff */
[----:B------:R-:W-:Y:S05]  /*aea0*/  BRA `(.L_x_26) ;  /* 0xffffff6c00b87947 */ /* 0x000fea000383ffff */
.L_x_34:
[----:B-1----:R-:W-:-:S07]  /*aeb0*/  MOV R0, UR17 ;  /* 0x0000001100007c02 */ /* 0x002fce0008000f00 */
.L_x_191:
[----:B-1----:R1:W2:Y:S02]  /*aec0*/  SYNCS.PHASECHK.TRANS64.TRYWAIT P0, [R0+URZ+0x40], R3 ;  /* 0x00004003000075a7 */ /* 0x0022a400080011ff */
[----:B--2---:R-:W-:Y:S05]  /*aed0*/  @!P0 NANOSLEEP.SYNCS 0x989680 ;  /* 0x009896800000895d */ /* 0x004fea0003900000 */
[----:B------:R-:W2:Y:S02]  /*aee0*/  @!P0 SYNCS.PHASECHK.TRANS64 P0, [R0+URZ+0x40], R3 ;  /* 0x00004003000085a7 */ /* 0x000ea400080010ff */
[----:B--2---:R-:W-:Y:S05]  /*aef0*/  @!P0 BRA `(.L_x_191) ;  /* 0xfffffffc00f08947 */ /* 0x004fea000383ffff */
[----:B------:R-:W-:Y:S05]  /*af00*/  BRA `(.L_x_33) ;  /* 0xffffff70007c7947 */ /* 0x000fea000383ffff */
.L_x_39:
[----:B-1----:R1:W2:Y:S02]  /*af10*/  SYNCS.PHASECHK.TRANS64.TRYWAIT P0, [R3+URZ+0xd0], R0 ;  /* 0x0000d000030075a7 */ /* 0x0022a400080011ff */
[----:B--2---:R-:W-:Y:S05]  /*af20*/  @!P0 NANOSLEEP.SYNCS 0x989680 ;  /* 0x009896800000895d */ /* 0x004fea0003900000 */
[----:B------:R-:W2:Y:S02]  /*af30*/  @!P0 SYNCS.PHASECHK.TRANS64 P0, [R3+URZ+0xd0], R0 ;  /* 0x0000d000030085a7 */ /* 0x000ea400080010ff */
[----:B--2---:R-:W-:Y:S05]  /*af40*/  @!P0 BRA `(.L_x_39) ;  /* 0xfffffffc00f08947 */ /* 0x004fea000383ffff */
[----:B------:R-:W-:Y:S05]  /*af50*/  BRA `(.L_x_192) ;  /* 0xffffff7400207947 */ /* 0x000fea000383ffff */
.L_x_43:
[----:B------:R-:W-:-:S07]  /*af60*/  MOV R0, UR4 ;  /* 0x0000000400007c02 */ /* 0x000fce0008000f00 */
.L_x_193:
[----:B-1----:R1:W2:Y:S02]  /*af70*/  SYNCS.PHASECHK.TRANS64.TRYWAIT P0, [R0+URZ], R2 ;  /* 0x00000002000075a7 */ /* 0x0022a400080011ff */
[----:B--2---:R-:W-:Y:S05]  /*af80*/  @!P0 NANOSLEEP.SYNCS 0x989680 ;  /* 0x009896800000895d */ /* 0x004fea0003900000 */
[----:B------:R-:W2:Y:S02]  /*af90*/  @!P0 SYNCS.PHASECHK.TRANS64 P0, [R0+URZ], R2 ;  /* 0x00000002000085a7 */ /* 0x000ea400080010ff */
[----:B--2---:R-:W-:Y:S05]  /*afa0*/  @!P0 BRA `(.L_x_193) ;  /* 0xfffffffc00f08947 */ /* 0x004fea000383ffff */
[----:B------:R-:W-:Y:S05]  /*afb0*/  BRA `(.L_x_194) ;  /* 0xffffff7800cc7947 */ /* 0x000fea000383ffff */
.L_x_44:
[----:B------:R-:W-:-:S07]  /*afc0*/  MOV R0, UR5 ;  /* 0x0000000500007c02 */ /* 0x000fce0008000f00 */
.L_x_195:
[----:B-1----:R1:W2:Y:S02]  /*afd0*/  SYNCS.PHASECHK.TRANS64.TRYWAIT P0, [R0+URZ], R3 ;  /* 0x00000003000075a7 */ /* 0x0022a400080011ff */
[----:B--2---:R-:W-:Y:S05]  /*afe0*/  @!P0 NANOSLEEP.SYNCS 0x989680 ;  /* 0x009896800000895d */ /* 0x004fea0003900000 */
[----:B------:R-:W2:Y:S02]  /*aff0*/  @!P0 SYNCS.PHASECHK.TRANS64 P0, [R0+URZ], R3 ;  /* 0x00000003000085a7 */ /* 0x000ea400080010ff */
[----:B--2---:R-:W-:Y:S05]  /*b000*/  @!P0 BRA `(.L_x_195) ;  /* 0xfffffffc00f08947 */ /* 0x004fea000383ffff */
[----:B------:R-:W-:Y:S05]  /*b010*/  BRA `(.L_x_196) ;  /* 0xffffff7800d87947 */ /* 0x000fea000383ffff */
.L_x_45:
[----:B------:R-:W-:-:S07]  /*b020*/  MOV R0, UR5 ;  /* 0x0000000500007c02 */ /* 0x000fce0008000f00 */
.L_x_197:
[----:B-1----:R1:W2:Y:S02]  /*b030*/  SYNCS.PHASECHK.TRANS64.TRYWAIT P0, [R0+URZ], R3 ;  /* 0x00000003000075a7 */ /* 0x0022a400080011ff */
[----:B--2---:R-:W-:Y:S05]  /*b040*/  @!P0 NANOSLEEP.SYNCS 0x989680 ;  /* 0x009896800000895d */ /* 0x004fea0003900000 */
[----:B------:R-:W2:Y:S02]  /*b050*/  @!P0 SYNCS.PHASECHK.TRANS64 P0, [R0+URZ], R3 ;  /* 0x00000003000085a7 */ /* 0x000ea400080010ff */
[----:B--2---:R-:W-:Y:S05]  /*b060*/  @!P0 BRA `(.L_x_197) ;  /* 0xfffffffc00f08947 */ /* 0x004fea000383ffff */
[----:B------:R-:W-:Y:S05]  /*b070*/  BRA `(.L_x_198) ;  /* 0xffffff7800e47947 */ /* 0x000fea000383ffff */
.L_x_46:
[----:B------:R-:W-:-:S07]  /*b080*/  MOV R0, UR5 ;  /* 0x0000000500007c02 */ /* 0x000fce0008000f00 */
.L_x_199:
[----:B-1----:R1:W2:Y:S02]  /*b090*/  SYNCS.PHASECHK.TRANS64.TRYWAIT P0, [R0+URZ], R3 ;  /* 0x00000003000075a7 */ /* 0x0022a400080011ff */
[----:B--2---:R-:W-:Y:S05]  /*b0a0*/  @!P0 NANOSLEEP.SYNCS 0x989680 ;  /* 0x009896800000895d */ /* 0x004fea0003900000 */
[----:B------:R-:W2:Y:S02]  /*b0b0*/  @!P0 SYNCS.PHASECHK.TRANS64 P0, [R0+URZ], R3 ;  /* 0x00000003000085a7 */ /* 0x000ea400080010ff */
[----:B--2---:R-:W-:Y:S05]  /*b0c0*/  @!P0 BRA `(.L_x_199) ;  /* 0xfffffffc00f08947 */ /* 0x004fea000383ffff */
[----:B------:R-:W-:Y:S05]  /*b0d0*/  BRA `(.L_x_200) ;  /* 0xffffff7800f07947 */ /* 0x000fea000383ffff */
.L_x_47:
[----:B------:R-:W-:-:S07]  /*b0e0*/  MOV R0, UR5 ;  /* 0x0000000500007c02 */ /* 0x000fce0008000f00 */
.L_x_201:
[----:B-1----:R1:W2:Y:S02]  /*b0f0*/  SYNCS.PHASECHK.TRANS64.TRYWAIT P0, [R0+URZ], R3 ;  /* 0x00000003000075a7 */ /* 0x0022a400080011ff */
[----:B--2---:R-:W-:Y:S05]  /*b100*/  @!P0 NANOSLEEP.SYNCS 0x989680 ;  /* 0x009896800000895d */ /* 0x004fea0003900000 */
[----:B------:R-:W2:Y:S02]  /*b110*/  @!P0 SYNCS.PHASECHK.TRANS64 P0, [R0+URZ], R3 ;  /* 0x00000003000085a7 */ /* 0x000ea400080010ff */
[----:B--2---:R-:W-:Y:S05]  /*b120*/  @!P0 BRA `(.L_x_201) ;  /* 0xfffffffc00f08947 */ /* 0x004fea000383ffff */
[----:B------:R-:W-:Y:S05]  /*b130*/  BRA `(.L_x_202) ;  /* 0xffffff7800fc7947 */ /* 0x000fea000383ffff */
.L_x_48:
[----:B------:R-:W-:-:S07]  /*b140*/  MOV R0, UR5 ;  /* 0x0000000500007c02 */ /* 0x000fce0008000f00 */
.L_x_203:
[----:B-1----:R1:W2:Y:S02]  /*b150*/  SYNCS.PHASECHK.TRANS64.TRYWAIT P0, [R0+URZ], R3 ;  /* 0x00000003000075a7 */ /* 0x0022a400080011ff */
[----:B--2---:R-:W-:Y:S05]  /*b160*/  @!P0 NANOSLEEP.SYNCS 0x989680 ;  /* 0x009896800000895d */ /* 0x004fea0003900000 */
[----:B------:R-:W2:Y:S02]  /*b170*/  @!P0 SYNCS.PHASECHK.TRANS64 P0, [R0+URZ], R3 ;  /* 0x00000003000085a7 */ /* 0x000ea400080010ff */
[----:B--2---:R-:W-:Y:S05]  /*b180*/  @!P0 BRA `(.L_x_203) ;  /* 0xfffffffc00f08947 */ /* 0x004fea000383ffff */
[----:B------:R-:W-:Y:S05]  /*b190*/  BRA `(.L_x_204) ;  /* 0xffffff7c00087947 */ /* 0x000fea000383ffff */
.L_x_49:
[----:B------:R-:W-:-:S07]  /*b1a0*/  MOV R0, UR5 ;  /* 0x0000000500007c02 */ /* 0x000fce0008000f00 */
.L_x_205:
[----:B-1----:R1:W2:Y:S02]  /*b1b0*/  SYNCS.PHASECHK.TRANS64.TRYWAIT P0, [R0+URZ], R3 ;  /* 0x00000003000075a7 */ /* 0x0022a400080011ff */
[----:B--2---:R-:W-:Y:S05]  /*b1c0*/  @!P0 NANOSLEEP.SYNCS 0x989680 ;  /* 0x009896800000895d */ /* 0x004fea0003900000 */
[----:B------:R-:W2:Y:S02]  /*b1d0*/  @!P0 SYNCS.PHASECHK.TRANS64 P0, [R0+URZ], R3 ;  /* 0x00000003000085a7 */ /* 0x000ea400080010ff */
[----:B--2---:R-:W-:Y:S05]  /*b1e0*/  @!P0 BRA `(.L_x_205) ;  /* 0xfffffffc00f08947 */ /* 0x004fea000383ffff */
[----:B------:R-:W-:Y:S05]  /*b1f0*/  BRA `(.L_x_206) ;  /* 0xffffff7c00147947 */ /* 0x000fea000383ffff */
.L_x_52:
[----:B--2---:R2:W3:Y:S02]  /*b200*/  SYNCS.PHASECHK.TRANS64.TRYWAIT P0, [R2+URZ+0x130], R4 ;  /* 0x00013004020075a7 */ /* 0x0044e400080011ff */
[----:B---3--:R-:W-:Y:S05]  /*b210*/  @!P0 NANOSLEEP.SYNCS 0x989680 ;  /* 0x009896800000895d */ /* 0x008fea0003900000 */
[----:B------:R-:W3:Y:S02]  /*b220*/  @!P0 SYNCS.PHASECHK.TRANS64 P0, [R2+URZ+0x130], R4 ;  /* 0x00013004020085a7 */ /* 0x000ee400080010ff */
[----:B---3--:R-:W-:Y:S05]  /*b230*/  @!P0 BRA `(.L_x_52) ;  /* 0xfffffffc00f08947 */ /* 0x008fea000383ffff */
[----:B------:R-:W-:Y:S05]  /*b240*/  BRA `(.L_x_207) ;  /* 0xffffff7c00787947 */ /* 0x000fea000383ffff */
.L_x_53:
[----:B------:R-:W-:-:S07]  /*b250*/  MOV R2, UR4 ;  /* 0x0000000400027c02 */ /* 0x000fce0008000f00 */
.L_x_208:
[----:B--2---:R2:W3:Y:S02]  /*b260*/  SYNCS.PHASECHK.TRANS64.TRYWAIT P0, [R2+URZ+0xe0], R5 ;  /* 0x0000e005020075a7 */ /* 0x0044e400080011ff */
[----:B---3--:R-:W-:Y:S05]  /*b270*/  @!P0 NANOSLEEP.SYNCS 0x989680 ;  /* 0x009896800000895d */ /* 0x008fea0003900000 */
[----:B------:R-:W3:Y:S02]  /*b280*/  @!P0 SYNCS.PHASECHK.TRANS64 P0, [R2+URZ+0xe0], R5 ;  /* 0x0000e005020085a7 */ /* 0x000ee400080010ff */
[----:B---3--:R-:W-:Y:S05]  /*b290*/  @!P0 BRA `(.L_x_208) ;  /* 0xfffffffc00f08947 */ /* 0x008fea000383ffff */
[----:B------:R-:W-:Y:S05]  /*b2a0*/  BRA `(.L_x_209) ;  /* 0xffffff7c00887947 */ /* 0x000fea000383ffff */
.L_x_54:
[----:B--2---:R2:W3:Y:S02]  /*b2b0*/  SYNCS.PHASECHK.TRANS64.TRYWAIT P1, [R2+URZ+0xd0], R4 ;  /* 0x0000d004020075a7 */ /* 0x0044e400080211ff */
[----:B---3--:R-:W-:Y:S05]  /*b2c0*/  @!P1 NANOSLEEP.SYNCS 0x989680 ;  /* 0x009896800000995d */ /* 0x008fea0003900000 */
[----:B------:R-:W3:Y:S02]  /*b2d0*/  @!P1 SYNCS.PHASECHK.TRANS64 P1, [R2+URZ+0xd0], R4 ;  /* 0x0000d004020095a7 */ /* 0x000ee400080210ff */
[----:B---3--:R-:W-:Y:S05]  /*b2e0*/  @!P1 BRA `(.L_x_54) ;  /* 0xfffffffc00f09947 */ /* 0x008fea000383ffff */
[----:B------:R-:W-:Y:S05]  /*b2f0*/  BRA `(.L_x_210) ;  /* 0xffffff7c00b87947 */ /* 0x000fea000383ffff */
.L_x_57:
[----:B------:R-:W-:-:S07]  /*b300*/  MOV R0, UR4 ;  /* 0x0000000400007c02 */ /* 0x000fce0008000f00 */
.L_x_211:
[----:B--2---:R2:W3:Y:S02]  /*b310*/  SYNCS.PHASECHK.TRANS64.TRYWAIT P0, [R0+URZ+0xe0], R2 ;  /* 0x0000e002000075a7 */ /* 0x0044e400080011ff */
[----:B---3--:R-:W-:Y:S05]  /*b320*/  @!P0 NANOSLEEP.SYNCS 0x989680 ;  /* 0x009896800000895d */ /* 0x008fea0003900000 */
[----:B------:R-:W3:Y:S02]  /*b330*/  @!P0 SYNCS.PHASECHK.TRANS64 P0, [R0+URZ+0xe0], R2 ;  /* 0x0000e002000085a7 */ /* 0x000ee400080010ff */
[----:B---3--:R-:W-:Y:S05]  /*b340*/  @!P0 BRA `(.L_x_211) ;  /* 0xfffffffc00f08947 */ /* 0x008fea000383ffff */
[----:B------:R-:W-:Y:S05]  /*b350*/  BRA `(.L_x_56) ;  /* 0xffffff80000c7947 */ /* 0x000fea000383ffff */
.L_x_66:
[----:B--2---:R-:W-:-:S04]  /*b360*/  MOV R5, UR5 ;  /* 0x0000000500057c02 */ /* 0x004fc80008000f00 */
[----:B------:R2:W3:Y:S03]  /*b370*/  SYNCS.PHASECHK.TRANS64.TRYWAIT P0, [R5+URZ+0x8], R6 ;  /* 0x00000806050075a7 */ /* 0x0004e600080011ff */
[----:B---3--:R-:W-:Y:S05]  /*b380*/  @!P0 NANOSLEEP.SYNCS 0x989680 ;  /* 0x009896800000895d */ /* 0x008fea0003900000 */
[----:B------:R-:W3:Y:S02]  /*b390*/  @!P0 SYNCS.PHASECHK.TRANS64 P0, [R5+URZ+0x8], R6 ;  /* 0x00000806050085a7 */ /* 0x000ee400080010ff */
[----:B---3--:R-:W-:Y:S05]  /*b3a0*/  @!P0 BRA `(.L_x_66) ;  /* 0xfffffffc00ec8947 */ /* 0x008fea000383ffff */
[----:B------:R-:W-:Y:S05]  /*b3b0*/  BRA `(.L_x_65) ;  /* 0xffffff8000c47947 */ /* 0x000fea000383ffff */
.L_x_68:
[----:B------:R-:W-:Y:S01]  /*b3c0*/  BSSY B0, `(.L_x_212) ;  /* 0x0000006000007945 */ /* 0x000fe20003800000 */
[----:B------:R-:W-:-:S07]  /*b3d0*/  MOV R15, 0xffffffff ;  /* 0xffffffff000f7802 */ /* 0x000fce0000000f00 */
[----:B-12--5:R-:W-:Y:S05]  /*b3e0*/  WARPSYNC.COLLECTIVE R15, `(.L_x_213) ;  /* 0x000000000f0c7348 */ /* 0x026fea0003c00000 */
[----:B------:R-:W-:Y:S02]  /*b3f0*/  ELECT P6, UR79, PT ;  /* 0x00000000004f782f */ /* 0x000fe400038c0000 */
[----:B------:R-:W-:Y:S01]  /*b400*/  MOV R14, UR79 ;  /* 0x0000004f000e7c02 */ /* 0x000fe20008000f00 */
[----:B-12--5:R-:W-:Y:S10]  /*b410*/  ENDCOLLECTIVE ;  /* 0x000000000000791b */ /* 0x026ff40003800000 */
.L_x_213:
[----:B------:R-:W-:Y:S05]  /*b420*/  BSYNC B0 ;  /* 0x0000000000007941 */ /* 0x000fea0003800000 */
.L_x_212:
[----:B------:R-:W-:Y:S01]  /*b430*/  PLOP3.LUT P0, PT, P6, PT, PT, 0x80, 0x8 ;  /* 0x000000000008781c */ /* 0x000fe2000370f070 */
[----:B------:R-:W-:-:S12]  /*b440*/  BRA `(.L_x_214) ;  /* 0xffffff8000f07947 */ /* 0x000fd8000383ffff */
.L_x_70:
[----:B--2---:R-:W-:-:S04]  /*b450*/  MOV R0, UR5 ;  /* 0x0000000500007c02 */ /* 0x004fc80008000f00 */
[----:B------:R2:W3:Y:S03]  /*b460*/  SYNCS.PHASECHK.TRANS64.TRYWAIT P0, [R0+URZ+0x8], R4 ;  /* 0x00000804000075a7 */ /* 0x0004e600080011ff */
[----:B---3--:R-:W-:Y:S05]  /*b470*/  @!P0 NANOSLEEP.SYNCS 0x989680 ;  /* 0x009896800000895d */ /* 0x008fea0003900000 */
[----:B------:R-:W3:Y:S02]  /*b480*/  @!P0 SYNCS.PHASECHK.TRANS64 P0, [R0+URZ+0x8], R4 ;  /* 0x00000804000085a7 */ /* 0x000ee400080010ff */
[----:B---3--:R-:W-:Y:S05]  /*b490*/  @!P0 BRA `(.L_x_70) ;  /* 0xfffffffc00ec8947 */ /* 0x008fea000383ffff */
[----:B------:R-:W-:Y:S05]  /*b4a0*/  BRA `(.L_x_69) ;  /* 0xffffff8000f47947 */ /* 0x000fea000383ffff */
.L_x_71:
[----:B-1----:R1:W2:Y:S02]  /*b4b0*/  SYNCS.PHASECHK.TRANS64.TRYWAIT P0, [R0+URZ+0xd0], R4 ;  /* 0x0000d004000075a7 */ /* 0x0022a400080011ff */
[----:B--2---:R-:W-:Y:S05]  /*b4c0*/  @!P0 NANOSLEEP.SYNCS 0x989680 ;  /* 0x009896800000895d */ /* 0x004fea0003900000 */
[----:B------:R-:W2:Y:S02]  /*b4d0*/  @!P0 SYNCS.PHASECHK.TRANS64 P0, [R0+URZ+0xd0], R4 ;  /* 0x0000d004000085a7 */ /* 0x000ea400080010ff */
[----:B--2---:R-:W-:Y:S05]  /*b4e0*/  @!P0 BRA `(.L_x_71) ;  /* 0xfffffffc00f08947 */ /* 0x004fea000383ffff */
[----:B------:R-:W-:Y:S05]  /*b4f0*/  BRA `(.L_x_215) ;  /* 0xffffff8400e07947 */ /* 0x000fea000383ffff */
.L_x_73:
[----:B------:R-:W-:-:S07]  /*b500*/  MOV R0, UR31 ;  /* 0x0000001f00007c02 */ /* 0x000fce0008000f00 */
.L_x_216:
[----:B-1----:R1:W2:Y:S02]  /*b510*/  SYNCS.PHASECHK.TRANS64.TRYWAIT P0, [R0+URZ+0x110], R4 ;  /* 0x00011004000075a7 */ /* 0x0022a400080011ff */
[----:B--2---:R-:W-:Y:S05]  /*b520*/  @!P0 NANOSLEEP.SYNCS 0x989680 ;  /* 0x009896800000895d */ /* 0x004fea0003900000 */
[----:B------:R-:W2:Y:S02]  /*b530*/  @!P0 SYNCS.PHASECHK.TRANS64 P0, [R0+URZ+0x110], R4 ;  /* 0x00011004000085a7 */ /* 0x000ea400080010ff */
[----:B--2---:R-:W-:Y:S05]  /*b540*/  @!P0 BRA `(.L_x_216) ;  /* 0xfffffffc00f08947 */ /* 0x004fea000383ffff */
[----:B------:R-:W-:Y:S05]  /*b550*/  BRA `(.L_x_217) ;  /* 0xffffff88002c7947 */ /* 0x000fea000383ffff */
.L_x_76:
[----:B------:R-:W-:Y:S07]  /*b560*/  MOV R0, UR5 ;  /* 0x0000000500007c02 */ /* 0x000fee0008000f00 */
.L_x_218:
[----:B-1----:R1:W2:Y:S02]  /*b570*/  SYNCS.PHASECHK.TRANS64.TRYWAIT P0, [R0+URZ], R4 ;  /* 0x00000004000075a7 */ /* 0x0022a400080011ff */
[----:B--2---:R-:W-:Y:S05]  /*b580*/  @!P0 NANOSLEEP.SYNCS 0x989680 ;  /* 0x009896800000895d */ /* 0x004fea0003900000 */
[----:B------:R-:W2:Y:S02]  /*b590*/  @!P0 SYNCS.PHASECHK.TRANS64 P0, [R0+URZ], R4 ;  /* 0x00000004000085a7 */ /* 0x000ea400080010ff */
[----:B--2---:R-:W-:Y:S05]  /*b5a0*/  @!P0 BRA `(.L_x_218) ;  /* 0xfffffffc00f08947 */ /* 0x004fea000383ffff */
[----:B------:R-:W-:Y:S05]  /*b5b0*/  BRA `(.L_x_75) ;  /* 0xffffff8800407947 */ /* 0x000fea000383ffff */
.L_x_80:
[----:B-1----:R-:W-:-:S07]  /*b5c0*/  MOV R0, UR4 ;  /* 0x0000000400007c02 */ /* 0x002fce0008000f00 */
.L_x_219:
[----:B-1----:R1:W2:Y:S02]  /*b5d0*/  SYNCS.PHASECHK.TRANS64.TRYWAIT P0, [R0+URZ], R2 ;  /* 0x00000002000075a7 */ /* 0x0022a400080011ff */
[----:B--2---:R-:W-:Y:S05]  /*b5e0*/  @!P0 NANOSLEEP.SYNCS 0x989680 ;  /* 0x009896800000895d */ /* 0x004fea0003900000 */
[----:B------:R-:W2:Y:S02]  /*b5f0*/  @!P0 SYNCS.PHASECHK.TRANS64 P0, [R0+URZ], R2 ;  /* 0x00000002000085a7 */ /* 0x000ea400080010ff */
[----:B--2---:R-:W-:Y:S05]  /*b600*/  @!P0 BRA `(.L_x_219) ;  /* 0xfffffffc00f08947 */ /* 0x004fea000383ffff */
[----:B------:R-:W-:Y:S05]  /*b610*/  BRA `(.L_x_220) ;  /* 0xffffff8c00347947 */ /* 0x000fea000383ffff */
.L_x_81:
[----:B------:R-:W-:-:S07]  /*b620*/  MOV R0, UR5 ;  /* 0x0000000500007c02 */ /* 0x000fce0008000f00 */
.L_x_221:
[----:B-1----:R1:W2:Y:S02]  /*b630*/  SYNCS.PHASECHK.TRANS64.TRYWAIT P0, [R0+URZ], R3 ;  /* 0x00000003000075a7 */ /* 0x0022a400080011ff */
[----:B--2---:R-:W-:Y:S05]  /*b640*/  @!P0 NANOSLEEP.SYNCS 0x989680 ;  /* 0x009896800000895d */ /* 0x004fea0003900000 */
[----:B------:R-:W2:Y:S02]  /*b650*/  @!P0 SYNCS.PHASECHK.TRANS64 P0, [R0+URZ], R3 ;  /* 0x00000003000085a7 */ /* 0x000ea400080010ff */
[----:B--2---:R-:W-:Y:S05]  /*b660*/  @!P0 BRA `(.L_x_221) ;  /* 0xfffffffc00f08947 */ /* 0x004fea000383ffff */
[----:B------:R-:W-:Y:S05]  /*b670*/  BRA `(.L_x_222) ;  /* 0xffffff8c00407947 */ /* 0x000fea000383ffff */
.L_x_82:
[----:B------:R-:W-:-:S07]  /*b680*/  MOV R0, UR5 ;  /* 0x0000000500007c02 */ /* 0x000fce0008000f00 */
.L_x_223:
[----:B-1----:R1:W2:Y:S02]  /*b690*/  SYNCS.PHASECHK.TRANS64.TRYWAIT P0, [R0+URZ], R3 ;  /* 0x00000003000075a7 */ /* 0x0022a400080011ff */
[----:B--2---:R-:W-:Y:S05]  /*b6a0*/  @!P0 NANOSLEEP.SYNCS 0x989680 ;  /* 0x009896800000895d */ /* 0x004fea0003900000 */
[----:B------:R-:W2:Y:S02]  /*b6b0*/  @!P0 SYNCS.PHASECHK.TRANS64 P0, [R0+URZ], R3 ;  /* 0x00000003000085a7 */ /* 0x000ea400080010ff */
[----:B--2---:R-:W-:Y:S05]  /*b6c0*/  @!P0 BRA `(.L_x_223) ;  /* 0xfffffffc00f08947 */ /* 0x004fea000383ffff */
[----:B------:R-:W-:Y:S05]  /*b6d0*/  BRA `(.L_x_224) ;  /* 0xffffff8c004c7947 */ /* 0x000fea000383ffff */
.L_x_85:
[----:B------:R-:W-:-:S07]  /*b6e0*/  MOV R0, UR26 ;  /* 0x0000001a00007c02 */ /* 0x000fce0008000f00 */
.L_x_225:
[----:B-1----:R1:W2:Y:S02]  /*b6f0*/  SYNCS.PHASECHK.TRANS64.TRYWAIT P1, [R0+URZ+0x150], R2 ;  /* 0x00015002000075a7 */ /* 0x0022a400080211ff */
[----:B--2---:R-:W-:Y:S05]  /*b700*/  @!P1 NANOSLEEP.SYNCS 0x989680 ;  /* 0x009896800000995d */ /* 0x004fea0003900000 */
[----:B------:R-:W2:Y:S02]  /*b710*/  @!P1 SYNCS.PHASECHK.TRANS64 P1, [R0+URZ+0x150], R2 ;  /* 0x00015002000095a7 */ /* 0x000ea400080210ff */
[----:B--2---:R-:W-:Y:S05]  /*b720*/  @!P1 BRA `(.L_x_225) ;  /* 0xfffffffc00f09947 */ /* 0x004fea000383ffff */
[----:B------:R-:W-:Y:S05]  /*b730*/  BRA `(.L_x_226) ;  /* 0xffffff8c00987947 */ /* 0x000fea000383ffff */
.L_x_90:
[----:B--2---:R2:W3:Y:S02]  /*b740*/  SYNCS.PHASECHK.TRANS64.TRYWAIT P0, [R12+URZ+0xd0], R0 ;  /* 0x0000d0000c0075a7 */ /* 0x0044e400080011ff */
[----:B---3--:R-:W-:Y:S05]  /*b750*/  @!P0 NANOSLEEP.SYNCS 0x989680 ;  /* 0x009896800000895d */ /* 0x008fea0003900000 */
[----:B------:R-:W3:Y:S02]  /*b760*/  @!P0 SYNCS.PHASECHK.TRANS64 P0, [R12+URZ+0xd0], R0 ;  /* 0x0000d0000c0085a7 */ /* 0x000ee400080010ff */
[----:B---3--:R-:W-:Y:S05]  /*b770*/  @!P0 BRA `(.L_x_90) ;  /* 0xfffffffc00f08947 */ /* 0x008fea000383ffff */
[----:B------:R-:W-:Y:S05]  /*b780*/  BRA `(.L_x_227) ;  /* 0xffffff9000cc7947 */ /* 0x000fea000383ffff */
.L_x_93:
[----:B--2---:R-:W-:Y:S07]  /*b790*/  MOV R0, UR21 ;  /* 0x0000001500007c02 */ /* 0x004fee0008000f00 */
.L_x_228:
[----:B--2---:R2:W3:Y:S02]  /*b7a0*/  SYNCS.PHASECHK.TRANS64.TRYWAIT P2, [R0+URZ+0xc8], R6 ;  /* 0x0000c806000075a7 */ /* 0x0044e400080411ff */
[----:B---3--:R-:W-:Y:S05]  /*b7b0*/  @!P2 NANOSLEEP.SYNCS 0x989680 ;  /* 0x009896800000a95d */ /* 0x008fea0003900000 */
[----:B------:R-:W3:Y:S02]  /*b7c0*/  @!P2 SYNCS.PHASECHK.TRANS64 P2, [R0+URZ+0xc8], R6 ;  /* 0x0000c8060000a5a7 */ /* 0x000ee400080410ff */
[----:B---3--:R-:W-:Y:S05]  /*b7d0*/  @!P2 BRA `(.L_x_228) ;  /* 0xfffffffc00f0a947 */ /* 0x008fea000383ffff */
[----:B------:R-:W-:Y:S05]  /*b7e0*/  BRA `(.L_x_92) ;  /* 0xffffff9800387947 */ /* 0x000fea000383ffff */
.L_x_96:
[----:B------:R-:W-:Y:S07]  /*b7f0*/  MOV R0, UR21 ;  /* 0x0000001500007c02 */ /* 0x000fee0008000f00 */
.L_x_229:
[----:B--2---:R2:W3:Y:S02]  /*b800*/  SYNCS.PHASECHK.TRANS64.TRYWAIT P0, [R0+URZ+0xa0], R10 ;  /* 0x0000a00a000075a7 */ /* 0x0044e400080011ff */
[----:B---3--:R-:W-:Y:S05]  /*b810*/  @!P0 NANOSLEEP.SYNCS 0x989680 ;  /* 0x009896800000895d */ /* 0x008fea0003900000 */
[----:B------:R-:W3:Y:S02]  /*b820*/  @!P0 SYNCS.PHASECHK.TRANS64 P0, [R0+URZ+0xa0], R10 ;  /* 0x0000a00a000085a7 */ /* 0x000ee400080010ff */
[----:B---3--:R-:W-:Y:S05]  /*b830*/  @!P0 BRA `(.L_x_229) ;  /* 0xfffffffc00f08947 */ /* 0x008fea000383ffff */
[----:B------:R-:W-:Y:S05]  /*b840*/  BRA `(.L_x_230) ;  /* 0xffffff9800947947 */ /* 0x000fea000383ffff */
.L_x_97:
[----:B------:R-:W-:Y:S07]  /*b850*/  MOV R0, UR21 ;  /* 0x0000001500007c02 */ /* 0x000fee0008000f00 */
.L_x_231:
[----:B--2---:R2:W3:Y:S02]  /*b860*/  SYNCS.PHASECHK.TRANS64.TRYWAIT P0, [R0+URZ+0xa8], R10 ;  /* 0x0000a80a000075a7 */ /* 0x0044e400080011ff */
[----:B---3--:R-:W-:Y:S05]  /*b870*/  @!P0 NANOSLEEP.SYNCS 0x989680 ;  /* 0x009896800000895d */ /* 0x008fea0003900000 */
[----:B------:R-:W3:Y:S02]  /*b880*/  @!P0 SYNCS.PHASECHK.TRANS64 P0, [R0+URZ+0xa8], R10 ;  /* 0x0000a80a000085a7 */ /* 0x000ee400080010ff */
[----:B---3--:R-:W-:Y:S05]  /*b890*/  @!P0 BRA `(.L_x_231) ;  /* 0xfffffffc00f08947 */ /* 0x008fea000383ffff */
[----:B------:R-:W-:Y:S05]  /*b8a0*/  BRA `(.L_x_232) ;  /* 0xffffff9800cc7947 */ /* 0x000fea000383ffff */
.L_x_98:
[----:B------:R-:W-:Y:S07]  /*b8b0*/  MOV R0, UR21 ;  /* 0x0000001500007c02 */ /* 0x000fee0008000f00 */
.L_x_233:
[----:B--2---:R2:W3:Y:S02]  /*b8c0*/  SYNCS.PHASECHK.TRANS64.TRYWAIT P0, [R0+URZ+0xb0], R10 ;  /* 0x0000b00a000075a7 */ /* 0x0044e400080011ff */
[----:B---3--:R-:W-:Y:S05]  /*b8d0*/  @!P0 NANOSLEEP.SYNCS 0x989680 ;  /* 0x009896800000895d */ /* 0x008fea0003900000 */
[----:B------:R-:W3:Y:S02]  /*b8e0*/  @!P0 SYNCS.PHASECHK.TRANS64 P0, [R0+URZ+0xb0], R10 ;  /* 0x0000b00a000085a7 */ /* 0x000ee400080010ff */
[----:B---3--:R-:W-:Y:S05]  /*b8f0*/  @!P0 BRA `(.L_x_233) ;  /* 0xfffffffc00f08947 */ /* 0x008fea000383ffff */
[----:B------:R-:W-:Y:S05]  /*b900*/  BRA `(.L_x_234) ;  /* 0xffffff9c00087947 */ /* 0x000fea000383ffff */
.L_x_99:
[----:B------:R-:W-:Y:S07]  /*b910*/  MOV R0, UR21 ;  /* 0x0000001500007c02 */ /* 0x000fee0008000f00 */
.L_x_235:
[----:B--2---:R2:W3:Y:S02]  /*b920*/  SYNCS.PHASECHK.TRANS64.TRYWAIT P0, [R0+URZ+0xb8], R10 ;  /* 0x0000b80a000075a7 */ /* 0x0044e400080011ff */
[----:B---3--:R-:W-:Y:S05]  /*b930*/  @!P0 NANOSLEEP.SYNCS 0x989680 ;  /* 0x009896800000895d */ /* 0x008fea0003900000 */
[----:B------:R-:W3:Y:S02]  /*b940*/  @!P0 SYNCS.PHASECHK.TRANS64 P0, [R0+URZ+0xb8], R10 ;  /* 0x0000b80a000085a7 */ /* 0x000ee400080010ff */
[----:B---3--:R-:W-:Y:S05]  /*b950*/  @!P0 BRA `(.L_x_235) ;  /* 0xfffffffc00f08947 */ /* 0x008fea000383ffff */
[----:B------:R-:W-:Y:S05]  /*b960*/  BRA `(.L_x_236) ;  /* 0xffffff9c00487947 */ /* 0x000fea000383ffff */
.L_x_100:
[----:B------:R-:W-:Y:S07]  /*b970*/  MOV R0, UR21 ;  /* 0x0000001500007c02 */ /* 0x000fee0008000f00 */
.L_x_237:
[----:B--2---:R2:W3:Y:S02]  /*b980*/  SYNCS.PHASECHK.TRANS64.TRYWAIT P0, [R0+URZ+0xa0], R9 ;  /* 0x0000a009000075a7 */ /* 0x0044e400080011ff */
[----:B---3--:R-:W-:Y:S05]  /*b990*/  @!P0 NANOSLEEP.SYNCS 0x989680 ;  /* 0x009896800000895d */ /* 0x008fea0003900000 */
[----:B------:R-:W3:Y:S02]  /*b9a0*/  @!P0 SYNCS.PHASECHK.TRANS64 P0, [R0+URZ+0xa0], R9 ;  /* 0x0000a009000085a7 */ /* 0x000ee400080010ff */
[----:B---3--:R-:W-:Y:S05]  /*b9b0*/  @!P0 BRA `(.L_x_237) ;  /* 0xfffffffc00f08947 */ /* 0x008fea000383ffff */
[----:B------:R-:W-:Y:S05]  /*b9c0*/  BRA `(.L_x_238) ;  /* 0xffffff9c008c7947 */ /* 0x000fea000383ffff */
.L_x_101:
[----:B------:R-:W-:Y:S07]  /*b9d0*/  MOV R0, UR21 ;  /* 0x0000001500007c02 */ /* 0x000fee0008000f00 */
.L_x_239:
[----:B--2---:R2:W3:Y:S02]  /*b9e0*/  SYNCS.PHASECHK.TRANS64.TRYWAIT P0, [R0+URZ+0xa8], R9 ;  /* 0x0000a809000075a7 */ /* 0x0044e400080011ff */
[----:B---3--:R-:W-:Y:S05]  /*b9f0*/  @!P0 NANOSLEEP.SYNCS 0x989680 ;  /* 0x009896800000895d */ /* 0x008fea0003900000 */
[----:B------:R-:W3:Y:S02]  /*ba00*/  @!P0 SYNCS.PHASECHK.TRANS64 P0, [R0+URZ+0xa8], R9 ;  /* 0x0000a809000085a7 */ /* 0x000ee400080010ff */
[----:B---3--:R-:W-:Y:S05]  /*ba10*/  @!P0 BRA `(.L_x_239) ;  /* 0xfffffffc00f08947 */ /* 0x008fea000383ffff */
[----:B------:R-:W-:Y:S05]  /*ba20*/  BRA `(.L_x_240) ;  /* 0xffffff9c00d47947 */ /* 0x000fea000383ffff */
.L_x_102:
[----:B------:R-:W-:Y:S07]  /*ba30*/  MOV R0, UR21 ;  /* 0x0000001500007c02 */ /* 0x000fee0008000f00 */
.L_x_241:
[----:B--2---:R2:W3:Y:S02]  /*ba40*/  SYNCS.PHASECHK.TRANS64.TRYWAIT P0, [R0+URZ+0xb0], R9 ;  /* 0x0000b009000075a7 */ /* 0x0044e400080011ff */
[----:B---3--:R-:W-:Y:S05]  /*ba50*/  @!P0 NANOSLEEP.SYNCS 0x989680 ;  /* 0x009896800000895d */ /* 0x008fea0003900000 */
[----:B------:R-:W3:Y:S02]  /*ba60*/  @!P0 SYNCS.PHASECHK.TRANS64 P0, [R0+URZ+0xb0], R9 ;  /* 0x0000b009000085a7 */ /* 0x000ee400080010ff */
[----:B---3--:R-:W-:Y:S05]  /*ba70*/  @!P0 BRA `(.L_x_241) ;  /* 0xfffffffc00f08947 */ /* 0x008fea000383ffff */
[----:B------:R-:W-:Y:S05]  /*ba80*/  BRA `(.L_x_242) ;  /* 0xffffffa0001c7947 */ /* 0x000fea000383ffff */
.L_x_103:
[----:B------:R-:W-:Y:S07]  /*ba90*/  MOV R0, UR21 ;  /* 0x0000001500007c02 */ /* 0x000fee0008000f00 */
.L_x_243:
[----:B--2---:R2:W3:Y:S02]  /*baa0*/  SYNCS.PHASECHK.TRANS64.TRYWAIT P0, [R0+URZ+0xb8], R9 ;  /* 0x0000b809000075a7 */ /* 0x0044e400080011ff */
[----:B---3--:R-:W-:Y:S05]  /*bab0*/  @!P0 NANOSLEEP.SYNCS 0x989680 ;  /* 0x009896800000895d */ /* 0x008fea0003900000 */
[----:B------:R-:W3:Y:S02]  /*bac0*/  @!P0 SYNCS.PHASECHK.TRANS64 P0, [R0+URZ+0xb8], R9 ;  /* 0x0000b809000085a7 */ /* 0x000ee400080010ff */
[----:B---3--:R-:W-:Y:S05]  /*bad0*/  @!P0 BRA `(.L_x_243) ;  /* 0xfffffffc00f08947 */ /* 0x008fea000383ffff */
[----:B------:R-:W-:Y:S05]  /*bae0*/  BRA `(.L_x_244) ;  /* 0xffffffa000607947 */ /* 0x000fea000383ffff */
.L_x_105:
[----:B------:R-:W-:-:S07]  /*baf0*/  MOV R0, UR21 ;  /* 0x0000001500007c02 */ /* 0x000fce0008000f00 */
.L_x_245:
[----:B---3--:R3:W4:Y:S02]  /*bb00*/  SYNCS.PHASECHK.TRANS64.TRYWAIT P0, [R0+URZ+0xa0], R10 ;  /* 0x0000a00a000075a7 */ /* 0x00872400080011ff */
[----:B----4-:R-:W-:Y:S05]  /*bb10*/  @!P0 NANOSLEEP.SYNCS 0x989680 ;  /* 0x009896800000895d */ /* 0x010fea0003900000 */
[----:B------:R-:W4:Y:S02]  /*bb20*/  @!P0 SYNCS.PHASECHK.TRANS64 P0, [R0+URZ+0xa0], R10 ;  /* 0x0000a00a000085a7 */ /* 0x000f2400080010ff */
[----:B----4-:R-:W-:Y:S05]  /*bb30*/  @!P0 BRA `(.L_x_245) ;  /* 0xfffffffc00f08947 */ /* 0x010fea000383ffff */
[----:B------:R-:W-:Y:S05]  /*bb40*/  BRA `(.L_x_246) ;  /* 0xffffffa000d07947 */ /* 0x000fea000383ffff */
.L_x_106:
[----:B---3--:R-:W-:-:S07]  /*bb50*/  MOV R0, UR21 ;  /* 0x0000001500007c02 */ /* 0x008fce0008000f00 */
.L_x_247:
[----:B---3--:R3:W4:Y:S02]  /*bb60*/  SYNCS.PHASECHK.TRANS64.TRYWAIT P0, [R0+URZ+0xa8], R10 ;  /* 0x0000a80a000075a7 */ /* 0x00872400080011ff */
[----:B----4-:R-:W-:Y:S05]  /*bb70*/  @!P0 NANOSLEEP.SYNCS 0x989680 ;  /* 0x009896800000895d */ /* 0x010fea0003900000 */
[----:B------:R-:W4:Y:S02]  /*bb80*/  @!P0 SYNCS.PHASECHK.TRANS64 P0, [R0+URZ+0xa8], R10 ;  /* 0x0000a80a000085a7 */ /* 0x000f2400080010ff */
[----:B----4-:R-:W-:Y:S05]  /*bb90*/  @!P0 BRA `(.L_x_247) ;  /* 0xfffffffc00f08947 */ /* 0x010fea000383ffff */
[----:B------:R-:W-:Y:S05]  /*bba0*/  BRA `(.L_x_248) ;  /* 0xffffffa000c07947 */ /* 0x000fea000383ffff */
.L_x_107:
[----:B------:R-:W-:-:S07]  /*bbb0*/  MOV R2, UR21 ;  /* 0x0000001500027c02 */ /* 0x000fce0008000f00 */
.L_x_249:
[----:B---3--:R3:W4:Y:S02]  /*bbc0*/  SYNCS.PHASECHK.TRANS64.TRYWAIT P0, [R2+URZ+0xb0], R10 ;  /* 0x0000b00a020075a7 */ /* 0x00872400080011ff */
[----:B----4-:R-:W-:Y:S05]  /*bbd0*/  @!P0 NANOSLEEP.SYNCS 0x989680 ;  /* 0x009896800000895d */ /* 0x010fea0003900000 */
[----:B------:R-:W4:Y:S02]  /*bbe0*/  @!P0 SYNCS.PHASECHK.TRANS64 P0, [R2+URZ+0xb0], R10 ;  /* 0x0000b00a020085a7 */ /* 0x000f2400080010ff */
[----:B----4-:R-:W-:Y:S05]  /*bbf0*/  @!P0 BRA `(.L_x_249) ;  /* 0xfffffffc00f08947 */ /* 0x010fea000383ffff */
[----:B------:R-:W-:Y:S05]  /*bc00*/  BRA `(.L_x_250) ;  /* 0xffffffa000b47947 */ /* 0x000fea000383ffff */
.L_x_109:
[----:B--2---:R2:W3:Y:S02]  /*bc10*/  SYNCS.PHASECHK.TRANS64.TRYWAIT P0, [R3+URZ+0xd0], R0 ;  /* 0x0000d000030075a7 */ /* 0x0044e400080011ff */
[----:B---3--:R-:W-:Y:S05]  /*bc20*/  @!P0 NANOSLEEP.SYNCS 0x989680 ;  /* 0x009896800000895d */ /* 0x008fea0003900000 */
[----:B------:R-:W3:Y:S02]  /*bc30*/  @!P0 SYNCS.PHASECHK.TRANS64 P0, [R3+URZ+0xd0], R0 ;  /* 0x0000d000030085a7 */ /* 0x000ee400080010ff */
[----:B---3--:R-:W-:Y:S05]  /*bc40*/  @!P0 BRA `(.L_x_109) ;  /* 0xfffffffc00f08947 */ /* 0x008fea000383ffff */
[----:B------:R-:W-:Y:S05]  /*bc50*/  BRA `(.L_x_251) ;  /* 0xffffffa400787947 */ /* 0x000fea000383ffff */
.L_x_120:
[----:B-1----:R-:W-:Y:S04]  /*bc60*/  MOV R2, UR43 ;  /* 0x0000002b00027c02 */ /* 0x002fe80008000f00 */
[----:B------:R1:W2:Y:S03]  /*bc70*/  SYNCS.PHASECHK.TRANS64.TRYWAIT P0, [R2+URZ+0x80], R3 ;  /* 0x00008003020075a7 */ /* 0x0002a600080011ff */
[----:B--2---:R-:W-:Y:S05]  /*bc80*/  @!P0 NANOSLEEP.SYNCS 0x989680 ;  /* 0x009896800000895d */ /* 0x004fea0003900000 */
[----:B------:R-:W2:Y:S02]  /*bc90*/  @!P0 SYNCS.PHASECHK.TRANS64 P0, [R2+URZ+0x80], R3 ;  /* 0x00008003020085a7 */ /* 0x000ea400080010ff */
[----:B--2---:R-:W-:Y:S05]  /*bca0*/  @!P0 BRA `(.L_x_120) ;  /* 0xfffffffc00ec8947 */ /* 0x004fea000383ffff */
[----:B------:R-:W-:Y:S05]  /*bcb0*/  BRA `(.L_x_119) ;  /* 0xffffffb000c87947 */ /* 0x000fea000383ffff */
.L_x_122:
[----:B-1----:R1:W3:Y:S02]  /*bcc0*/  SYNCS.PHASECHK.TRANS64.TRYWAIT P1, [R72+URZ+0xf0], R0 ;  /* 0x0000f000480075a7 */ /* 0x0022e400080211ff */
[----:B---3--:R-:W-:Y:S05]  /*bcd0*/  @!P1 NANOSLEEP.SYNCS 0x989680 ;  /* 0x009896800000995d */ /* 0x008fea0003900000 */
[----:B------:R-:W3:Y:S02]  /*bce0*/  @!P1 SYNCS.PHASECHK.TRANS64 P1, [R72+URZ+0xf0], R0 ;  /* 0x0000f000480095a7 */ /* 0x000ee400080210ff */
[----:B---3--:R-:W-:Y:S05]  /*bcf0*/  @!P1 BRA `(.L_x_122) ;  /* 0xfffffffc00f09947 */ /* 0x008fea000383ffff */
[----:B------:R-:W-:Y:S05]  /*bd00*/  BRA `(.L_x_121) ;  /* 0xffffffb000f07947 */ /* 0x000fea000383ffff */
.L_x_131:
[----:B-1----:R1:W3:Y:S02]  /*bd10*/  SYNCS.PHASECHK.TRANS64.TRYWAIT P0, [R2+URZ+0x80], R0 ;  /* 0x00008000020075a7 */ /* 0x0022e400080011ff */
[----:B---3--:R-:W-:Y:S05]  /*bd20*/  @!P0 NANOSLEEP.SYNCS 0x989680 ;  /* 0x009896800000895d */ /* 0x008fea0003900000 */
[----:B------:R-:W3:Y:S02]  /*bd30*/  @!P0 SYNCS.PHASECHK.TRANS64 P0, [R2+URZ+0x80], R0 ;  /* 0x00008000020085a7 */ /* 0x000ee400080010ff */
[----:B---3--:R-:W-:Y:S05]  /*bd40*/  @!P0 BRA `(.L_x_131) ;  /* 0xfffffffc00f08947 */ /* 0x008fea000383ffff */
[----:B------:R-:W-:Y:S05]  /*bd50*/  BRA `(.L_x_130) ;  /* 0xffffffb8008c7947 */ /* 0x000fea000383ffff */
.L_x_139:
[----:B-1----:R1:W3:Y:S02]  /*bd60*/  SYNCS.PHASECHK.TRANS64.TRYWAIT P0, [R6+URZ+0x80], R5 ;  /* 0x00008005060075a7 */ /* 0x0022e400080011ff */
[----:B---3--:R-:W-:Y:S05]  /*bd70*/  @!P0 NANOSLEEP.SYNCS 0x989680 ;  /* 0x009896800000895d */ /* 0x008fea0003900000 */
[----:B------:R-:W3:Y:S02]  /*bd80*/  @!P0 SYNCS.PHASECHK.TRANS64 P0, [R6+URZ+0x80], R5 ;  /* 0x00008005060085a7 */ /* 0x000ee400080010ff */
[----:B---3--:R-:W-:Y:S05]  /*bd90*/  @!P0 BRA `(.L_x_139) ;  /* 0xfffffffc00f08947 */ /* 0x008fea000383ffff */
[----:B------:R-:W-:Y:S05]  /*bda0*/  BRA `(.L_x_138) ;  /* 0xffffffc0004c7947 */ /* 0x000fea000383ffff */
.L_x_147:
[----:B-1----:R1:W3:Y:S02]  /*bdb0*/  SYNCS.PHASECHK.TRANS64.TRYWAIT P0, [R0+URZ+0x80], R6 ;  /* 0x00008006000075a7 */ /* 0x0022e400080011ff */
[----:B---3--:R-:W-:Y:S05]  /*bdc0*/  @!P0 NANOSLEEP.SYNCS 0x989680 ;  /* 0x009896800000895d */ /* 0x008fea0003900000 */
[----:B------:R-:W3:Y:S02]  /*bdd0*/  @!P0 SYNCS.PHASECHK.TRANS64 P0, [R0+URZ+0x80], R6 ;  /* 0x00008006000085a7 */ /* 0x000ee400080010ff */
[----:B---3--:R-:W-:Y:S05]  /*bde0*/  @!P0 BRA `(.L_x_147) ;  /* 0xfffffffc00f08947 */ /* 0x008fea000383ffff */
[----:B------:R-:W-:Y:S05]  /*bdf0*/  BRA `(.L_x_146) ;  /* 0xffffffc8000c7947 */ /* 0x000fea000383ffff */
.L_x_155:
[----:B-1----:R1:W4:Y:S02]  /*be00*/  SYNCS.PHASECHK.TRANS64.TRYWAIT P0, [R6+URZ+0x80], R5 ;  /* 0x00008005060075a7 */ /* 0x00232400080011ff */
[----:B----4-:R-:W-:Y:S05]  /*be10*/  @!P0 NANOSLEEP.SYNCS 0x989680 ;  /* 0x009896800000895d */ /* 0x010fea0003900000 */
[----:B------:R-:W4:Y:S02]  /*be20*/  @!P0 SYNCS.PHASECHK.TRANS64 P0, [R6+URZ+0x80], R5 ;  /* 0x00008005060085a7 */ /* 0x000f2400080010ff */
[----:B----4-:R-:W-:Y:S05]  /*be30*/  @!P0 BRA `(.L_x_155) ;  /* 0xfffffffc00f08947 */ /* 0x010fea000383ffff */
[----:B------:R-:W-:Y:S05]  /*be40*/  BRA `(.L_x_154) ;  /* 0xffffffcc00d87947 */ /* 0x000fea000383ffff */
.L_x_163:
[----:B-1----:R1:W4:Y:S02]  /*be50*/  SYNCS.PHASECHK.TRANS64.TRYWAIT P0, [R6+URZ+0x80], R5 ;  /* 0x00008005060075a7 */ /* 0x00232400080011ff */
[----:B----4-:R-:W-:Y:S05]  /*be60*/  @!P0 NANOSLEEP.SYNCS 0x989680 ;  /* 0x009896800000895d */ /* 0x010fea0003900000 */
[----:B------:R-:W4:Y:S02]  /*be70*/  @!P0 SYNCS.PHASECHK.TRANS64 P0, [R6+URZ+0x80], R5 ;  /* 0x00008005060085a7 */ /* 0x000f2400080010ff */
[----:B----4-:R-:W-:Y:S05]  /*be80*/  @!P0 BRA `(.L_x_163) ;  /* 0xfffffffc00f08947 */ /* 0x010fea000383ffff */
[----:B------:R-:W-:Y:S05]  /*be90*/  BRA `(.L_x_162) ;  /* 0xffffffd400b47947 */ /* 0x000fea000383ffff */
.L_x_171:
[----:B-1----:R1:W4:Y:S02]  /*bea0*/  SYNCS.PHASECHK.TRANS64.TRYWAIT P0, [R6+URZ+0x80], R5 ;  /* 0x00008005060075a7 */ /* 0x00232400080011ff */
[----:B----4-:R-:W-:Y:S05]  /*beb0*/  @!P0 NANOSLEEP.SYNCS 0x989680 ;  /* 0x009896800000895d */ /* 0x010fea0003900000 */
[----:B------:R-:W4:Y:S02]  /*bec0*/  @!P0 SYNCS.PHASECHK.TRANS64 P0, [R6+URZ+0x80], R5 ;  /* 0x00008005060085a7 */ /* 0x000f2400080010ff */
[----:B----4-:R-:W-:Y:S05]  /*bed0*/  @!P0 BRA `(.L_x_171) ;  /* 0xfffffffc00f08947 */ /* 0x010fea000383ffff */
[----:B------:R-:W-:Y:S05]  /*bee0*/  BRA `(.L_x_170) ;  /* 0xffffffdc00847947 */ /* 0x000fea000383ffff */
.L_x_179:
[----:B-1----:R1:W3:Y:S02]  /*bef0*/  SYNCS.PHASECHK.TRANS64.TRYWAIT P0, [R0+URZ+0x80], R77 ;  /* 0x0000804d000075a7 */ /* 0x0022e400080011ff */
[----:B---3--:R-:W-:Y:S05]  /*bf00*/  @!P0 NANOSLEEP.SYNCS 0x989680 ;  /* 0x009896800000895d */ /* 0x008fea0003900000 */
[----:B------:R-:W3:Y:S02]  /*bf10*/  @!P0 SYNCS.PHASECHK.TRANS64 P0, [R0+URZ+0x80], R77 ;  /* 0x0000804d000085a7 */ /* 0x000ee400080010ff */
[----:B---3--:R-:W-:Y:S05]  /*bf20*/  @!P0 BRA `(.L_x_179) ;  /* 0xfffffffc00f08947 */ /* 0x008fea000383ffff */
[----:B------:R-:W-:Y:S05]  /*bf30*/  BRA `(.L_x_178) ;  /* 0xffffffe400547947 */ /* 0x000fea000383ffff */
        .weak           $__internal_0_$__cuda_sm10x_tcgen05_guardrail_trap_col_being_dealloced_not_returned_by_alloc
        .type           $__internal_0_$__cuda_sm10x_tcgen05_guardrail_trap_col_being_dealloced_not_returned_by_alloc,@function
        .size           $__internal_0_$__cuda_sm10x_tcgen05_guardrail_trap_col_being_dealloced_not_returned_by_alloc,($__internal_1_$__cuda_sm10x_tcgen05_guardrail_trap_phase_invalid_during_alloc - $__internal_0_$__cuda_sm10x_tcgen05_guardrail_trap_col_being_dealloced_not_returned_by_alloc)
$__internal_0_$__cuda_sm10x_tcgen05_guardrail_trap_col_being_dealloced_not_returned_by_alloc:
[----:B------:R-:W-:Y:S05]  /*bf40*/  BPT.TRAP 0x1 ;  /* 0x000000040000795c */ /* 0x000fea0000300000 */
[----:B------:R-:W-:-:S04]  /*bf50*/  HFMA2 R3, -RZ, RZ, 0, 0 ;  /* 0x00000000ff037431 */ /* 0x000fc800000001ff */
[----:B------:R-:W-:Y:S05]  /*bf60*/  RET.REL.NODEC R2 `(_ZN7cutlass13device_kernelINS_4gemm6kernel13GemmUniversalIN4cute5tupleIJiiiiEEENS1_10collective13CollectiveMmaINS1_35MainloopSm100TmaUmmaWarpSpecializedILi8ELi2ELi4ENS5_IJNS4_1CILi2EEENSA_ILi4EEENSA_ILi1EEEEEEEENS5_IJNSA_ILi256EEENSA_ILi128EEENSA_ILi32EEEEEEfNS5_IJlSD_lEEEfSK_NS4_8TiledMMAINS4_8MMA_AtomIJNS4_23SM100_MMA_TF32_2x1SM_SSINS_10tfloat32_tESO_fLi256ELi128ELNS4_4UMMA5MajorE0ELSQ_0ELNSP_7ScaleInE0ELSR_0EEEEEENS4_6LayoutINS5_IJSD_SD_SD_EEENS5_IJNSA_ILi0EEESW_SW_EEEEENS5_IJNS4_10UnderscoreESZ_SZ_EEEEENS4_28SM100_TMA_2SM_LOAD_MULTICASTENS4_14ComposedLayoutINS4_7SwizzleILi3ELi4ELi3EEENS4_18smem_ptr_flag_bitsILi32EEENSU_INS5_IJNSA_ILi8EEESI_EEENS5_IJSI_SD_EEEEEEEvNS4_8identityENS4_18SM100_TMA_2SM_LOADES1C_vS1D_EENS_8epilogue10collective18CollectiveEpilogueINS1G_23Sm100TmaWarpSpecializedILi4ELi2ELi16ELb1ELb0EEEJNS5_IJSH_SH_SI_EEENS5_IJNSU_ISH_SD_EENSU_INSA_ILi16EEESD_EEEEEfSK_fSK_NS1G_6fusion15FusionCallbacksIS1K_NS1Q_17LinearCombinationIffffLNS_15FloatRoundStyleE2EEES1L_S1P_JEEENS4_5SM1004TMEM4LOAD26SM100_TMEM_LOAD_32dp32b16xENS4_13SM90_TMA_LOADENS13_INS14_ILi2ELi4ELi3EEES17_NSU_INS5_IJS18_S1N_EEENS5_IJS1N_SD_EEEEEEENS4_39AutoVectorizingCopyWithAssumedAlignmentILi128EEENS4_14SM90_TMA_STOREES25_S27_S27_EEEvvEEEEvNT_6ParamsE) ;  /* 0xffffff4002247950 */ /* 0x000fea0003c3ffff */
        .weak           $__internal_1_$__cuda_sm10x_tcgen05_guardrail_trap_phase_invalid_during_alloc
        .type           $__internal_1_$__cuda_sm10x_tcgen05_guardrail_trap_phase_invalid_during_alloc,@function
        .size           $__internal_1_$__cuda_sm10x_tcgen05_guardrail_trap_phase_invalid_during_alloc,($__internal_2_$__cuda_sm10x_tcgen05_guardrail_trap_unallocated_columns_being_dealloced - $__internal_1_$__cuda_sm10x_tcgen05_guardrail_trap_phase_invalid_during_alloc)
$__internal_1_$__cuda_sm10x_tcgen05_guardrail_trap_phase_invalid_during_alloc:
[----:B------:R-:W-:Y:S05]  /*bf70*/  BPT.TRAP 0x1 ;  /* 0x000000040000795c */ /* 0x000fea0000300000 */
[----:B------:R-:W-:-:S04]  /*bf80*/  MOV R5, 0x0 ;  /* 0x0000000000057802 */ /* 0x000fc80000000f00 */
[----:B------:R-:W-:Y:S05]  /*bf90*/  RET.REL.NODEC R4 `(_ZN7cutlass13device_kernelINS_4gemm6kernel13GemmUniversalIN4cute5tupleIJiiiiEEENS1_10collective13CollectiveMmaINS1_35MainloopSm100TmaUmmaWarpSpecializedILi8ELi2ELi4ENS5_IJNS4_1CILi2EEENSA_ILi4EEENSA_ILi1EEEEEEEENS5_IJNSA_ILi256EEENSA_ILi128EEENSA_ILi32EEEEEEfNS5_IJlSD_lEEEfSK_NS4_8TiledMMAINS4_8MMA_AtomIJNS4_23SM100_MMA_TF32_2x1SM_SSINS_10tfloat32_tESO_fLi256ELi128ELNS4_4UMMA5MajorE0ELSQ_0ELNSP_7ScaleInE0ELSR_0EEEEEENS4_6LayoutINS5_IJSD_SD_SD_EEENS5_IJNSA_ILi0EEESW_SW_EEEEENS5_IJNS4_10UnderscoreESZ_SZ_EEEEENS4_28SM100_TMA_2SM_LOAD_MULTICASTENS4_14ComposedLayoutINS4_7SwizzleILi3ELi4ELi3EEENS4_18smem_ptr_flag_bitsILi32EEENSU_INS5_IJNSA_ILi8EEESI_EEENS5_IJSI_SD_EEEEEEEvNS4_8identityENS4_18SM100_TMA_2SM_LOADES1C_vS1D_EENS_8epilogue10collective18CollectiveEpilogueINS1G_23Sm100TmaWarpSpecializedILi4ELi2ELi16ELb1ELb0EEEJNS5_IJSH_SH_SI_EEENS5_IJNSU_ISH_SD_EENSU_INSA_ILi16EEESD_EEEEEfSK_fSK_NS1G_6fusion15FusionCallbacksIS1K_NS1Q_17LinearCombinationIffffLNS_15FloatRoundStyleE2EEES1L_S1P_JEEENS4_5SM1004TMEM4LOAD26SM100_TMEM_LOAD_32dp32b16xENS4_13SM90_TMA_LOADENS13_INS14_ILi2ELi4ELi3EEES17_NSU_INS5_IJS18_S1N_EEENS5_IJS1N_SD_EEEEEEENS4_39AutoVectorizingCopyWithAssumedAlignmentILi128EEENS4_14SM90_TMA_STOREES25_S27_S27_EEEvvEEEEvNT_6ParamsE) ;  /* 0xffffff4004187950 */ /* 0x000fea0003c3ffff */
        .weak           $__internal_2_$__cuda_sm10x_tcgen05_guardrail_trap_unallocated_columns_being_dealloced
        .type           $__internal_2_$__cuda_sm10x_tcgen05_guardrail_trap_unallocated_columns_being_dealloced,@function
        .size           $__internal_2_$__cuda_sm10x_tcgen05_guardrail_trap_unallocated_columns_being_dealloced,(.L_x_253 - $__internal_2_$__cuda_sm10x_tcgen05_guardrail_trap_unallocated_columns_being_dealloced)
$__internal_2_$__cuda_sm10x_tcgen05_guardrail_trap_unallocated_columns_being_dealloced:
[----:B------:R-:W-:Y:S05]  /*bfa0*/  BPT.TRAP 0x1 ;  /* 0x000000040000795c */ /* 0x000fea0000300000 */
[----:B------:R-:W-:-:S04]  /*bfb0*/  HFMA2 R3, -RZ, RZ, 0, 0 ;  /* 0x00000000ff037431 */ /* 0x000fc800000001ff */
[----:B------:R-:W-:Y:S05]  /*bfc0*/  RET.REL.NODEC R2 `(_ZN7cutlass13device_kernelINS_4gemm6kernel13GemmUniversalIN4cute5tupleIJiiiiEEENS1_10collective13CollectiveMmaINS1_35MainloopSm100TmaUmmaWarpSpecializedILi8ELi2ELi4ENS5_IJNS4_1CILi2EEENSA_ILi4EEENSA_ILi1EEEEEEEENS5_IJNSA_ILi256EEENSA_ILi128EEENSA_ILi32EEEEEEfNS5_IJlSD_lEEEfSK_NS4_8TiledMMAINS4_8MMA_AtomIJNS4_23SM100_MMA_TF32_2x1SM_SSINS_10tfloat32_tESO_fLi256ELi128ELNS4_4UMMA5MajorE0ELSQ_0ELNSP_7ScaleInE0ELSR_0EEEEEENS4_6LayoutINS5_IJSD_SD_SD_EEENS5_IJNSA_ILi0EEESW_SW_EEEEENS5_IJNS4_10UnderscoreESZ_SZ_EEEEENS4_28SM100_TMA_2SM_LOAD_MULTICASTENS4_14ComposedLayoutINS4_7SwizzleILi3ELi4ELi3EEENS4_18smem_ptr_flag_bitsILi32EEENSU_INS5_IJNSA_ILi8EEESI_EEENS5_IJSI_SD_EEEEEEEvNS4_8identityENS4_18SM100_TMA_2SM_LOADES1C_vS1D_EENS_8epilogue10collective18CollectiveEpilogueINS1G_23Sm100TmaWarpSpecializedILi4ELi2ELi16ELb1ELb0EEEJNS5_IJSH_SH_SI_EEENS5_IJNSU_ISH_SD_EENSU_INSA_ILi16EEESD_EEEEEfSK_fSK_NS1G_6fusion15FusionCallbacksIS1K_NS1Q_17LinearCombinationIffffLNS_15FloatRoundStyleE2EEES1L_S1P_JEEENS4_5SM1004TMEM4LOAD26SM100_TMEM_LOAD_32dp32b16xENS4_13SM90_TMA_LOADENS13_INS14_ILi2ELi4ELi3EEES17_NSU_INS5_IJS18_S1N_EEENS5_IJS1N_SD_EEEEEEENS4_39AutoVectorizingCopyWithAssumedAlignmentILi128EEENS4_14SM90_TMA_STOREES25_S27_S27_EEEvvEEEEvNT_6ParamsE) ;  /* 0xffffff40020c7950 */ /* 0x000fea0003c3ffff */
.L_x_252:
[----:B------:R-:W-:-:S00]  /*bfd0*/  BRA `(.L_x_252) ;  /* 0xfffffffc00fc7947 */ /* 0x000fc0000383ffff */
[----:B------:R-:W-:-:S00]  /*bfe0*/  NOP ;  /* 0x0000000000007918 */ /* 0x000fc00000000000 */
        /* <DEDUP_REMOVED lines=9> */
.L_x_253:


//--------------------- .nv.global.init           --------------------------
	.section	.nv.global.init,"aw",@progbits
.nv.global.init:
	.type		$str$27,@object
	.size		$str$27,($str$28 - $str$27)
$str$27:
        /*0000*/ 	.byte	0x28, 0x61, 0x64, 0x64, 0x72, 0x65, 0x73, 0x73, 0x20, 0x26, 0x20, 0x6d, 0x61, 0x73, 0x6b, 0x29
        /*0010*/ 	.byte	0x20, 0x3d, 0x3d, 0x20, 0x30, 0x00
	.type		$str$28,@object
	.size		$str$28,($str$26 - $str$28)
$str$28:
        /*0016*/ 	.byte	0x2f, 0x74, 0x6d, 0x70, 0x2f, 0x63, 0x75, 0x74, 0x6c, 0x61, 0x73, 0x73, 0x5f, 0x73, 0x77, 0x65
        /*0026*/ 	.byte	0x65, 0x70, 0x5f, 0x73, 0x72, 0x63, 0x2f, 0x69, 0x6e, 0x63, 0x6c, 0x75, 0x64, 0x65, 0x2f, 0x63
        /*0036*/ 	.byte	0x75, 0x74, 0x65, 0x2f, 0x70, 0x6f, 0x69, 0x6e, 0x74, 0x65, 0x72, 0x5f, 0x66, 0x6c, 0x61, 0x67
        /*0046*/ 	.byte	0x67, 0x65, 0x64, 0x2e, 0x68, 0x70, 0x70, 0x00
	.type		$str$26,@object
	.size		$str$26,($str$25 - $str$26)
$str$26:
        /*004e*/ 	.byte	0x2f, 0x74, 0x6d, 0x70, 0x2f, 0x63, 0x75, 0x74, 0x6c, 0x61, 0x73, 0x73, 0x5f, 0x73, 0x77, 0x65
        /*005e*/ 	.byte	0x65, 0x70, 0x5f, 0x73, 0x72, 0x63, 0x2f, 0x69, 0x6e, 0x63, 0x6c, 0x75, 0x64, 0x65, 0x2f, 0x63
        /*006e*/ 	.byte	0x75, 0x74, 0x65, 0x2f, 0x61, 0x74, 0x6f, 0x6d, 0x2f, 0x63, 0x6f, 0x70, 0x79, 0x5f, 0x74, 0x72
        /*007e*/ 	.byte	0x61, 0x69, 0x74, 0x73, 0x5f, 0x73, 0x6d, 0x31, 0x30, 0x30, 0x2e, 0x68, 0x70, 0x70, 0x00
	.type		$str$25,@object
	.size		$str$25,(__unnamed_1 - $str$25)
$str$25:
        /*008d*/ 	.byte	0x28, 0x28, 0x75, 0x69, 0x6e, 0x74, 0x33, 0x32, 0x5f, 0x74, 0x28, 0x74, 0x68, 0x72, 0x65, 0x61
        /*009d*/ 	.byte	0x64, 0x49, 0x64, 0x78, 0x2e, 0x78, 0x29, 0x20, 0x2f, 0x20, 0x33, 0x32, 0x29, 0x20, 0x25, 0x20
        /*00ad*/ 	.byte	0x34, 0x29, 0x20, 0x3d, 0x3d, 0x20, 0x28, 0x28, 0x28, 0x74, 0x6d, 0x65, 0x6d, 0x5f, 0x61, 0x64
        /*00bd*/ 	.byte	0x64, 0x72, 0x20, 0x3e, 0x3e, 0x20, 0x31, 0x36, 0x29, 0x20, 0x2f, 0x20, 0x33, 0x32, 0x29, 0x20
        /*00cd*/ 	.byte	0x25, 0x20, 0x34, 0x29, 0x00
	.type		__unnamed_1,@object
	.size		__unnamed_1,(__unnamed_2 - __unnamed_1)
__unnamed_1:
        /*00d2*/ 	.byte	0x61, 0x75, 0x74, 0x6f, 0x20, 0x63, 0x75, 0x74, 0x65, 0x3a, 0x3a, 0x61, 0x73, 0x5f, 0x70, 0x6f
        /* <DEDUP_REMOVED lines=23> */
        /*0252*/ 	.byte	0x43, 0x3c, 0x32, 0x30, 0x34, 0x38, 0x3e, 0x3e, 0x3e, 0x3e, 0x5d, 0x00
	.type		__unnamed_2,@object
	.size		__unnamed_2,(.L_2 - __unnamed_2)
__unnamed_2:
        /* <DEDUP_REMOVED lines=42> */
        /*04fe*/ 	.byte	0x3e, 0x5d, 0x00
.L_2:


//--------------------- .nv.shared._ZN7cutlass13device_kernelINS_4gemm6kernel13GemmUniversalIN4cute5tupleIJiiiiEEENS1_10collective13CollectiveMmaINS1_35MainloopSm100TmaUmmaWarpSpecializedILi8ELi2ELi4ENS5_IJNS4_1CILi2EEENSA_ILi4EEENSA_ILi1EEEEEEEENS5_IJNSA_ILi256EEENSA_ILi128EEENSA_ILi32EEEEEEfNS5_IJlSD_lEEEfSK_NS4_8TiledMMAINS4_8MMA_AtomIJNS4_23SM100_MMA_TF32_2x1SM_SSINS_10tfloat32_tESO_fLi256ELi128ELNS4_4UMMA5MajorE0ELSQ_0ELNSP_7ScaleInE0ELSR_0EEEEEENS4_6LayoutINS5_IJSD_SD_SD_EEENS5_IJNSA_ILi0EEESW_SW_EEEEENS5_IJNS4_10UnderscoreESZ_SZ_EEEEENS4_28SM100_TMA_2SM_LOAD_MULTICASTENS4_14ComposedLayoutINS4_7SwizzleILi3ELi4ELi3EEENS4_18smem_ptr_flag_bitsILi32EEENSU_INS5_IJNSA_ILi8EEESI_EEENS5_IJSI_SD_EEEEEEEvNS4_8identityENS4_18SM100_TMA_2SM_LOADES1C_vS1D_EENS_8epilogue10collective18CollectiveEpilogueINS1G_23Sm100TmaWarpSpecializedILi4ELi2ELi16ELb1ELb0EEEJNS5_IJSH_SH_SI_EEENS5_IJNSU_ISH_SD_EENSU_INSA_ILi16EEESD_EEEEEfSK_fSK_NS1G_6fusion15FusionCallbacksIS1K_NS1Q_17LinearCombinationIffffLNS_15FloatRoundStyleE2EEES1L_S1P_JEEENS4_5SM1004TMEM4LOAD26SM100_TMEM_LOAD_32dp32b16xENS4_13SM90_TMA_LOADENS13_INS14_ILi2ELi4ELi3EEES17_NSU_INS5_IJS18_S1N_EEENS5_IJS1N_SD_EEEEEEENS4_39AutoVectorizingCopyWithAssumedAlignmentILi128EEENS4_14SM90_TMA_STOREES25_S27_S27_EEEvvEEEEvNT_6ParamsE --------------------------
	.section	.nv.shared._ZN7cutlass13device_kernelINS_4gemm6kernel13GemmUniversalIN4cute5tupleIJiiiiEEENS1_10collective13CollectiveMmaINS1_35MainloopSm100TmaUmmaWarpSpecializedILi8ELi2ELi4ENS5_IJNS4_1CILi2EEENSA_ILi4EEENSA_ILi1EEEEEEEENS5_IJNSA_ILi256EEENSA_ILi128EEENSA_ILi32EEEEEEfNS5_IJlSD_lEEEfSK_NS4_8TiledMMAINS4_8MMA_AtomIJNS4_23SM100_MMA_TF32_2x1SM_SSINS_10tfloat32_tESO_fLi256ELi128ELNS4_4UMMA5MajorE0ELSQ_0ELNSP_7ScaleInE0ELSR_0EEEEEENS4_6LayoutINS5_IJSD_SD_SD_EEENS5_IJNSA_ILi0EEESW_SW_EEEEENS5_IJNS4_10UnderscoreESZ_SZ_EEEEENS4_28SM100_TMA_2SM_LOAD_MULTICASTENS4_14ComposedLayoutINS4_7SwizzleILi3ELi4ELi3EEENS4_18smem_ptr_flag_bitsILi32EEENSU_INS5_IJNSA_ILi8EEESI_EEENS5_IJSI_SD_EEEEEEEvNS4_8identityENS4_18SM100_TMA_2SM_LOADES1C_vS1D_EENS_8epilogue10collective18CollectiveEpilogueINS1G_23Sm100TmaWarpSpecializedILi4ELi2ELi16ELb1ELb0EEEJNS5_IJSH_SH_SI_EEENS5_IJNSU_ISH_SD_EENSU_INSA_ILi16EEESD_EEEEEfSK_fSK_NS1G_6fusion15FusionCallbacksIS1K_NS1Q_17LinearCombinationIffffLNS_15FloatRoundStyleE2EEES1L_S1P_JEEENS4_5SM1004TMEM4LOAD26SM100_TMEM_LOAD_32dp32b16xENS4_13SM90_TMA_LOADENS13_INS14_ILi2ELi4ELi3EEES17_NSU_INS5_IJS18_S1N_EEENS5_IJS1N_SD_EEEEEEENS4_39AutoVectorizingCopyWithAssumedAlignmentILi128EEENS4_14SM90_TMA_STOREES25_S27_S27_EEEvvEEEEvNT_6ParamsE,"aw",@nobits
	.sectionflags	@""
	.align	16
	.zero		1024


//--------------------- .nv.shared.reserved.0     --------------------------
	.section	.nv.shared.reserved.0,"aw",@nobits
	.weak		__nv_reservedSMEM_offset_0_alias
	.size		__nv_reservedSMEM_offset_0_alias, 0, 64
	.other		__nv_reservedSMEM_offset_0_alias,@"STO_CUDA_RESERVED_SHARED STV_DEFAULT"
__nv_reservedSMEM_offset_0_alias:
	.zero		0
.nv.shared.reserved.0:
	.zero		64
	.weak		__nv_reservedSMEM_tcgen05_partition
	.type		__nv_reservedSMEM_tcgen05_partition,@object
	.size		__nv_reservedSMEM_tcgen05_partition,(.L_0 - __nv_reservedSMEM_tcgen05_partition)
__nv_reservedSMEM_tcgen05_partition:
	.zero		32
.L_0:


//--------------------- .nv.global                --------------------------
	.section	.nv.global,"aw",@nobits
.nv.global:
	.type		_ZN40_INTERNAL_f13b3e84_4_k_cu_d9b721b7_301674cute1_E,@object
	.size		_ZN40_INTERNAL_f13b3e84_4_k_cu_d9b721b7_301674cute1_E,(_ZN40_INTERNAL_f13b3e84_4_k_cu_d9b721b7_301674cuda3std3__45__cpo6cbeginE - _ZN40_INTERNAL_f13b3e84_4_k_cu_d9b721b7_301674cute1_E)
_ZN40_INTERNAL_f13b3e84_4_k_cu_d9b721b7_301674cute1_E:
	.zero		1
	.type		_ZN40_INTERNAL_f13b3e84_4_k_cu_d9b721b7_301674cuda3std3__45__cpo6cbeginE,@object
	.size		_ZN40_INTERNAL_f13b3e84_4_k_cu_d9b721b7_301674cuda3std3__45__cpo6cbeginE,(_ZN40_INTERNAL_f13b3e84_4_k_cu_d9b721b7_301674cuda3std3__48in_placeE - _ZN40_INTERNAL_f13b3e84_4_k_cu_d9b721b7_301674cuda3std3__45__cpo6cbeginE)
_ZN40_INTERNAL_f13b3e84_4_k_cu_d9b721b7_301674cuda3std3__45__cpo6cbeginE:
	.zero		1
	.type		_ZN40_INTERNAL_f13b3e84_4_k_cu_d9b721b7_301674cuda3std3__48in_placeE,@object
	.size		_ZN40_INTERNAL_f13b3e84_4_k_cu_d9b721b7_301674cuda3std3__48in_placeE,(_ZN40_INTERNAL_f13b3e84_4_k_cu_d9b721b7_301674cuda3std6ranges3__45__cpo9iter_moveE - _ZN40_INTERNAL_f13b3e84_4_k_cu_d9b721b7_301674cuda3std3__48in_placeE)
_ZN40_INTERNAL_f13b3e84_4_k_cu_d9b721b7_301674cuda3std3__48in_placeE:
	.zero		1
	.type		_ZN40_INTERNAL_f13b3e84_4_k_cu_d9b721b7_301674cuda3std6ranges3__45__cpo9iter_moveE,@object
	.size		_ZN40_INTERNAL_f13b3e84_4_k_cu_d9b721b7_301674cuda3std6ranges3__45__cpo9iter_moveE,(_ZN40_INTERNAL_f13b3e84_4_k_cu_d9b721b7_301674cuda3std3__45__cpo5beginE - _ZN40_INTERNAL_f13b3e84_4_k_cu_d9b721b7_301674cuda3std6ranges3__45__cpo9iter_moveE)
_ZN40_INTERNAL_f13b3e84_4_k_cu_d9b721b7_301674cuda3std6ranges3__45__cpo9iter_moveE:
	.zero		1
	.type		_ZN40_INTERNAL_f13b3e84_4_k_cu_d9b721b7_301674cuda3std3__45__cpo5beginE,@object
	.size		_ZN40_INTERNAL_f13b3e84_4_k_cu_d9b721b7_301674cuda3std3__45__cpo5beginE,(_ZN40_INTERNAL_f13b3e84_4_k_cu_d9b721b7_301674cuda3std3__442_GLOBAL__N__f13b3e84_4_k_cu_d9b721b7_301676ignoreE - _ZN40_INTERNAL_f13b3e84_4_k_cu_d9b721b7_301674cuda3std3__45__cpo5beginE)
_ZN40_INTERNAL_f13b3e84_4_k_cu_d9b721b7_301674cuda3std3__45__cpo5beginE:
	.zero		1
	.type		_ZN40_INTERNAL_f13b3e84_4_k_cu_d9b721b7_301674cuda3std3__442_GLOBAL__N__f13b3e84_4_k_cu_d9b721b7_301676ignoreE,@object
	.size		_ZN40_INTERNAL_f13b3e84_4_k_cu_d9b721b7_301674cuda3std3__442_GLOBAL__N__f13b3e84_4_k_cu_d9b721b7_301676ignoreE,(_ZN40_INTERNAL_f13b3e84_4_k_cu_d9b721b7_301674cute7productE - _ZN40_INTERNAL_f13b3e84_4_k_cu_d9b721b7_301674cuda3std3__442_GLOBAL__N__f13b3e84_4_k_cu_d9b721b7_301676ignoreE)
_ZN40_INTERNAL_f13b3e84_4_k_cu_d9b721b7_301674cuda3std3__442_GLOBAL__N__f13b3e84_4_k_cu_d9b721b7_301676ignoreE:
	.zero		1
	.type		_ZN40_INTERNAL_f13b3e84_4_k_cu_d9b721b7_301674cute7productE,@object
	.size		_ZN40_INTERNAL_f13b3e84_4_k_cu_d9b721b7_301674cute7productE,(_ZN40_INTERNAL_f13b3e84_4_k_cu_d9b721b7_301674cuda3std3__45__cpo3endE - _ZN40_INTERNAL_f13b3e84_4_k_cu_d9b721b7_301674cute7productE)
_ZN40_INTERNAL_f13b3e84_4_k_cu_d9b721b7_301674cute7productE:
	.zero		1
	.type		_ZN40_INTERNAL_f13b3e84_4_k_cu_d9b721b7_301674cuda3std3__45__cpo3endE,@object
	.size		_ZN40_INTERNAL_f13b3e84_4_k_cu_d9b721b7_301674cuda3std3__45__cpo3endE,(_ZN40_INTERNAL_f13b3e84_4_k_cu_d9b721b7_301674cuda3std3__419piecewise_constructE - _ZN40_INTERNAL_f13b3e84_4_k_cu_d9b721b7_301674cuda3std3__45__cpo3endE)
_ZN40_INTERNAL_f13b3e84_4_k_cu_d9b721b7_301674cuda3std3__45__cpo3endE:
	.zero		1
	.type		_ZN40_INTERNAL_f13b3e84_4_k_cu_d9b721b7_301674cuda3std3__419piecewise_constructE,@object
	.size		_ZN40_INTERNAL_f13b3e84_4_k_cu_d9b721b7_301674cuda3std3__419piecewise_constructE,(_ZN40_INTERNAL_f13b3e84_4_k_cu_d9b721b7_301674cuda3std3__45__cpo4cendE - _ZN40_INTERNAL_f13b3e84_4_k_cu_d9b721b7_301674cuda3std3__419piecewise_constructE)
_ZN40_INTERNAL_f13b3e84_4_k_cu_d9b721b7_301674cuda3std3__419piecewise_constructE:
	.zero		1
	.type		_ZN40_INTERNAL_f13b3e84_4_k_cu_d9b721b7_301674cuda3std3__45__cpo4cendE,@object
	.size		_ZN40_INTERNAL_f13b3e84_4_k_cu_d9b721b7_301674cuda3std3__45__cpo4cendE,(_ZN40_INTERNAL_f13b3e84_4_k_cu_d9b721b7_301674cuda3std6ranges3__45__cpo4swapE - _ZN40_INTERNAL_f13b3e84_4_k_cu_d9b721b7_301674cuda3std3__45__cpo4cendE)
_ZN40_INTERNAL_f13b3e84_4_k_cu_d9b721b7_301674cuda3std3__45__cpo4cendE:
	.zero		1
	.type		_ZN40_INTERNAL_f13b3e84_4_k_cu_d9b721b7_301674cuda3std6ranges3__45__cpo4swapE,@object
	.size		_ZN40_INTERNAL_f13b3e84_4_k_cu_d9b721b7_301674cuda3std6ranges3__45__cpo4swapE,(.L_10 - _ZN40_INTERNAL_f13b3e84_4_k_cu_d9b721b7_301674cuda3std6ranges3__45__cpo4swapE)
_ZN40_INTERNAL_f13b3e84_4_k_cu_d9b721b7_301674cuda3std6ranges3__45__cpo4swapE:
	.zero		1
.L_10:


//--------------------- .nv.constant0._ZN7cutlass13device_kernelINS_4gemm6kernel13GemmUniversalIN4cute5tupleIJiiiiEEENS1_10collective13CollectiveMmaINS1_35MainloopSm100TmaUmmaWarpSpecializedILi8ELi2ELi4ENS5_IJNS4_1CILi2EEENSA_ILi4EEENSA_ILi1EEEEEEEENS5_IJNSA_ILi256EEENSA_ILi128EEENSA_ILi32EEEEEEfNS5_IJlSD_lEEEfSK_NS4_8TiledMMAINS4_8MMA_AtomIJNS4_23SM100_MMA_TF32_2x1SM_SSINS_10tfloat32_tESO_fLi256ELi128ELNS4_4UMMA5MajorE0ELSQ_0ELNSP_7ScaleInE0ELSR_0EEEEEENS4_6LayoutINS5_IJSD_SD_SD_EEENS5_IJNSA_ILi0EEESW_SW_EEEEENS5_IJNS4_10UnderscoreESZ_SZ_EEEEENS4_28SM100_TMA_2SM_LOAD_MULTICASTENS4_14ComposedLayoutINS4_7SwizzleILi3ELi4ELi3EEENS4_18smem_ptr_flag_bitsILi32EEENSU_INS5_IJNSA_ILi8EEESI_EEENS5_IJSI_SD_EEEEEEEvNS4_8identityENS4_18SM100_TMA_2SM_LOADES1C_vS1D_EENS_8epilogue10collective18CollectiveEpilogueINS1G_23Sm100TmaWarpSpecializedILi4ELi2ELi16ELb1ELb0EEEJNS5_IJSH_SH_SI_EEENS5_IJNSU_ISH_SD_EENSU_INSA_ILi16EEESD_EEEEEfSK_fSK_NS1G_6fusion15FusionCallbacksIS1K_NS1Q_17LinearCombinationIffffLNS_15FloatRoundStyleE2EEES1L_S1P_JEEENS4_5SM1004TMEM4LOAD26SM100_TMEM_LOAD_32dp32b16xENS4_13SM90_TMA_LOADENS13_INS14_ILi2ELi4ELi3EEES17_NSU_INS5_IJS18_S1N_EEENS5_IJS1N_SD_EEEEEEENS4_39AutoVectorizingCopyWithAssumedAlignmentILi128EEENS4_14SM90_TMA_STOREES25_S27_S27_EEEvvEEEEvNT_6ParamsE --------------------------
	.section	.nv.constant0._ZN7cutlass13device_kernelINS_4gemm6kernel13GemmUniversalIN4cute5tupleIJiiiiEEENS1_10collective13CollectiveMmaINS1_35MainloopSm100TmaUmmaWarpSpecializedILi8ELi2ELi4ENS5_IJNS4_1CILi2EEENSA_ILi4EEENSA_ILi1EEEEEEEENS5_IJNSA_ILi256EEENSA_ILi128EEENSA_ILi32EEEEEEfNS5_IJlSD_lEEEfSK_NS4_8TiledMMAINS4_8MMA_AtomIJNS4_23SM100_MMA_TF32_2x1SM_SSINS_10tfloat32_tESO_fLi256ELi128ELNS4_4UMMA5MajorE0ELSQ_0ELNSP_7ScaleInE0ELSR_0EEEEEENS4_6LayoutINS5_IJSD_SD_SD_EEENS5_IJNSA_ILi0EEESW_SW_EEEEENS5_IJNS4_10UnderscoreESZ_SZ_EEEEENS4_28SM100_TMA_2SM_LOAD_MULTICASTENS4_14ComposedLayoutINS4_7SwizzleILi3ELi4ELi3EEENS4_18smem_ptr_flag_bitsILi32EEENSU_INS5_IJNSA_ILi8EEESI_EEENS5_IJSI_SD_EEEEEEEvNS4_8identityENS4_18SM100_TMA_2SM_LOADES1C_vS1D_EENS_8epilogue10collective18CollectiveEpilogueINS1G_23Sm100TmaWarpSpecializedILi4ELi2ELi16ELb1ELb0EEEJNS5_IJSH_SH_SI_EEENS5_IJNSU_ISH_SD_EENSU_INSA_ILi16EEESD_EEEEEfSK_fSK_NS1G_6fusion15FusionCallbacksIS1K_NS1Q_17LinearCombinationIffffLNS_15FloatRoundStyleE2EEES1L_S1P_JEEENS4_5SM1004TMEM4LOAD26SM100_TMEM_LOAD_32dp32b16xENS4_13SM90_TMA_LOADENS13_INS14_ILi2ELi4ELi3EEES17_NSU_INS5_IJS18_S1N_EEENS5_IJS1N_SD_EEEEEEENS4_39AutoVectorizingCopyWithAssumedAlignmentILi128EEENS4_14SM90_TMA_STOREES25_S27_S27_EEEvvEEEEvNT_6ParamsE,"a",@progbits
	.sectionflags	@""
	.align	4
.nv.constant0._ZN7cutlass13device_kernelINS_4gemm6kernel13GemmUniversalIN4cute5tupleIJiiiiEEENS1_10collective13CollectiveMmaINS1_35MainloopSm100TmaUmmaWarpSpecializedILi8ELi2ELi4ENS5_IJNS4_1CILi2EEENSA_ILi4EEENSA_ILi1EEEEEEEENS5_IJNSA_ILi256EEENSA_ILi128EEENSA_ILi32EEEEEEfNS5_IJlSD_lEEEfSK_NS4_8TiledMMAINS4_8MMA_AtomIJNS4_23SM100_MMA_TF32_2x1SM_SSINS_10tfloat32_tESO_fLi256ELi128ELNS4_4UMMA5MajorE0ELSQ_0ELNSP_7ScaleInE0ELSR_0EEEEEENS4_6LayoutINS5_IJSD_SD_SD_EEENS5_IJNSA_ILi0EEESW_SW_EEEEENS5_IJNS4_10UnderscoreESZ_SZ_EEEEENS4_28SM100_TMA_2SM_LOAD_MULTICASTENS4_14ComposedLayoutINS4_7SwizzleILi3ELi4ELi3EEENS4_18smem_ptr_flag_bitsILi32EEENSU_INS5_IJNSA_ILi8EEESI_EEENS5_IJSI_SD_EEEEEEEvNS4_8identityENS4_18SM100_TMA_2SM_LOADES1C_vS1D_EENS_8epilogue10collective18CollectiveEpilogueINS1G_23Sm100TmaWarpSpecializedILi4ELi2ELi16ELb1ELb0EEEJNS5_IJSH_SH_SI_EEENS5_IJNSU_ISH_SD_EENSU_INSA_ILi16EEESD_EEEEEfSK_fSK_NS1G_6fusion15FusionCallbacksIS1K_NS1Q_17LinearCombinationIffffLNS_15FloatRoundStyleE2EEES1L_S1P_JEEENS4_5SM1004TMEM4LOAD26SM100_TMEM_LOAD_32dp32b16xENS4_13SM90_TMA_LOADENS13_INS14_ILi2ELi4ELi3EEES17_NSU_INS5_IJS18_S1N_EEENS5_IJS1N_SD_EEEEEEENS4_39AutoVectorizingCopyWithAssumedAlignmentILi128EEENS4_14SM90_TMA_STOREES25_S27_S27_EEEvvEEEEvNT_6ParamsE:
	.zero		2944


//--------------------- SYMBOLS --------------------------

	.type		.nv.reservedSmem.offset0,@object
	.size		.nv.reservedSmem.offset0,0x4
	.type		.nv.reservedSmem.cap,@object
	.size		.nv.reservedSmem.cap,0x4
	.type		__assertfail,@function
